//
// Generated by NVIDIA NVVM Compiler
//
// Compiler Build ID: CL-36424714
// Cuda compilation tools, release 13.0, V13.0.88
// Based on NVVM 20.0.0
//

.version 9.0
.target sm_100
.address_size 64

	// .globl	_Z7reduce1ILj1024EEvPKiPii
.extern .shared .align 16 .b8 sdata[];

.visible .entry _Z7reduce1ILj1024EEvPKiPii(
	.param .u64 .ptr .align 1 _Z7reduce1ILj1024EEvPKiPii_param_0,
	.param .u64 .ptr .align 1 _Z7reduce1ILj1024EEvPKiPii_param_1,
	.param .u32 _Z7reduce1ILj1024EEvPKiPii_param_2
)
{
	.reg .pred 	%p<13>;
	.reg .b32 	%r<53>;
	.reg .b64 	%rd<9>;

	ld.param.u64 	%rd1, [_Z7reduce1ILj1024EEvPKiPii_param_0];
	ld.param.u64 	%rd2, [_Z7reduce1ILj1024EEvPKiPii_param_1];
	ld.param.u32 	%r8, [_Z7reduce1ILj1024EEvPKiPii_param_2];
	mov.u32 	%r1, %tid.x;
	mov.u32 	%r2, %ctaid.x;
	shl.b32 	%r9, %r2, 10;
	or.b32  	%r3, %r9, %r1;
	setp.ge.u32 	%p1, %r3, %r8;
	mov.b32 	%r52, 0;
	@%p1 bra 	$L__BB0_2;
	cvta.to.global.u64 	%rd3, %rd1;
	mul.wide.u32 	%rd4, %r3, 4;
	add.s64 	%rd5, %rd3, %rd4;
	ld.global.nc.u32 	%r52, [%rd5];
$L__BB0_2:
	shl.b32 	%r10, %r1, 2;
	mov.u32 	%r11, sdata;
	add.s32 	%r6, %r11, %r10;
	st.shared.u32 	[%r6], %r52;
	bar.sync 	0;
	and.b32  	%r12, %r1, 1;
	setp.eq.b32 	%p2, %r12, 1;
	@%p2 bra 	$L__BB0_4;
	ld.shared.u32 	%r13, [%r6+4];
	ld.shared.u32 	%r14, [%r6];
	add.s32 	%r15, %r14, %r13;
	st.shared.u32 	[%r6], %r15;
$L__BB0_4:
	bar.sync 	0;
	and.b32  	%r16, %r1, 3;
	setp.ne.s32 	%p3, %r16, 0;
	@%p3 bra 	$L__BB0_6;
	ld.shared.u32 	%r17, [%r6+8];
	ld.shared.u32 	%r18, [%r6];
	add.s32 	%r19, %r18, %r17;
	st.shared.u32 	[%r6], %r19;
$L__BB0_6:
	bar.sync 	0;
	and.b32  	%r20, %r1, 7;
	setp.ne.s32 	%p4, %r20, 0;
	@%p4 bra 	$L__BB0_8;
	ld.shared.u32 	%r21, [%r6+16];
	ld.shared.u32 	%r22, [%r6];
	add.s32 	%r23, %r22, %r21;
	st.shared.u32 	[%r6], %r23;
$L__BB0_8:
	bar.sync 	0;
	and.b32  	%r24, %r1, 15;
	setp.ne.s32 	%p5, %r24, 0;
	@%p5 bra 	$L__BB0_10;
	ld.shared.u32 	%r25, [%r6+32];
	ld.shared.u32 	%r26, [%r6];
	add.s32 	%r27, %r26, %r25;
	st.shared.u32 	[%r6], %r27;
$L__BB0_10:
	bar.sync 	0;
	and.b32  	%r28, %r1, 31;
	setp.ne.s32 	%p6, %r28, 0;
	@%p6 bra 	$L__BB0_12;
	ld.shared.u32 	%r29, [%r6+64];
	ld.shared.u32 	%r30, [%r6];
	add.s32 	%r31, %r30, %r29;
	st.shared.u32 	[%r6], %r31;
$L__BB0_12:
	bar.sync 	0;
	and.b32  	%r32, %r1, 63;
	setp.ne.s32 	%p7, %r32, 0;
	@%p7 bra 	$L__BB0_14;
	ld.shared.u32 	%r33, [%r6+128];
	ld.shared.u32 	%r34, [%r6];
	add.s32 	%r35, %r34, %r33;
	st.shared.u32 	[%r6], %r35;
$L__BB0_14:
	bar.sync 	0;
	and.b32  	%r36, %r1, 127;
	setp.ne.s32 	%p8, %r36, 0;
	@%p8 bra 	$L__BB0_16;
	ld.shared.u32 	%r37, [%r6+256];
	ld.shared.u32 	%r38, [%r6];
	add.s32 	%r39, %r38, %r37;
	st.shared.u32 	[%r6], %r39;
$L__BB0_16:
	bar.sync 	0;
	and.b32  	%r40, %r1, 255;
	setp.ne.s32 	%p9, %r40, 0;
	@%p9 bra 	$L__BB0_18;
	ld.shared.u32 	%r41, [%r6+512];
	ld.shared.u32 	%r42, [%r6];
	add.s32 	%r43, %r42, %r41;
	st.shared.u32 	[%r6], %r43;
$L__BB0_18:
	bar.sync 	0;
	and.b32  	%r44, %r1, 511;
	setp.ne.s32 	%p10, %r44, 0;
	@%p10 bra 	$L__BB0_20;
	ld.shared.u32 	%r45, [%r6+1024];
	ld.shared.u32 	%r46, [%r6];
	add.s32 	%r47, %r46, %r45;
	st.shared.u32 	[%r6], %r47;
$L__BB0_20:
	bar.sync 	0;
	setp.ne.s32 	%p11, %r1, 0;
	@%p11 bra 	$L__BB0_22;
	ld.shared.u32 	%r48, [sdata+2048];
	ld.shared.u32 	%r49, [%r6];
	add.s32 	%r50, %r49, %r48;
	st.shared.u32 	[%r6], %r50;
$L__BB0_22:
	setp.ne.s32 	%p12, %r1, 0;
	bar.sync 	0;
	@%p12 bra 	$L__BB0_24;
	ld.shared.u32 	%r51, [sdata];
	cvta.to.global.u64 	%rd6, %rd2;
	mul.wide.u32 	%rd7, %r2, 4;
	add.s64 	%rd8, %rd6, %rd7;
	st.global.u32 	[%rd8], %r51;
$L__BB0_24:
	ret;

}
	// .globl	_Z7reduce2ILj1024EEvPKiPii
.visible .entry _Z7reduce2ILj1024EEvPKiPii(
	.param .u64 .ptr .align 1 _Z7reduce2ILj1024EEvPKiPii_param_0,
	.param .u64 .ptr .align 1 _Z7reduce2ILj1024EEvPKiPii_param_1,
	.param .u32 _Z7reduce2ILj1024EEvPKiPii_param_2
)
{
	.reg .pred 	%p<13>;
	.reg .b32 	%r<56>;
	.reg .b64 	%rd<9>;

	ld.param.u64 	%rd1, [_Z7reduce2ILj1024EEvPKiPii_param_0];
	ld.param.u64 	%rd2, [_Z7reduce2ILj1024EEvPKiPii_param_1];
	ld.param.u32 	%r8, [_Z7reduce2ILj1024EEvPKiPii_param_2];
	mov.u32 	%r1, %tid.x;
	mov.u32 	%r2, %ctaid.x;
	shl.b32 	%r9, %r2, 10;
	or.b32  	%r3, %r9, %r1;
	setp.ge.u32 	%p1, %r3, %r8;
	mov.b32 	%r55, 0;
	@%p1 bra 	$L__BB1_2;
	cvta.to.global.u64 	%rd3, %rd1;
	mul.wide.u32 	%rd4, %r3, 4;
	add.s64 	%rd5, %rd3, %rd4;
	ld.global.nc.u32 	%r55, [%rd5];
$L__BB1_2:
	shl.b32 	%r10, %r1, 2;
	mov.u32 	%r11, sdata;
	add.s32 	%r12, %r11, %r10;
	st.shared.u32 	[%r12], %r55;
	bar.sync 	0;
	setp.gt.u32 	%p2, %r1, 511;
	add.s32 	%r6, %r12, %r10;
	@%p2 bra 	$L__BB1_4;
	ld.shared.v2.u32 	{%r13, %r14}, [%r6];
	add.s32 	%r15, %r13, %r14;
	st.shared.u32 	[%r6], %r15;
$L__BB1_4:
	bar.sync 	0;
	setp.gt.u32 	%p3, %r1, 255;
	@%p3 bra 	$L__BB1_6;
	shl.b32 	%r16, %r1, 3;
	add.s32 	%r17, %r6, %r16;
	.pragma "used_bytes_mask 3855";
	ld.shared.v4.u32 	{%r18, %r19, %r20, %r21}, [%r17];
	add.s32 	%r22, %r18, %r20;
	st.shared.u32 	[%r17], %r22;
$L__BB1_6:
	bar.sync 	0;
	setp.gt.u32 	%p4, %r1, 127;
	@%p4 bra 	$L__BB1_8;
	mad.lo.s32 	%r23, %r1, 24, %r6;
	ld.shared.u32 	%r24, [%r23+16];
	ld.shared.u32 	%r25, [%r23];
	add.s32 	%r26, %r25, %r24;
	st.shared.u32 	[%r23], %r26;
$L__BB1_8:
	bar.sync 	0;
	setp.gt.u32 	%p5, %r1, 63;
	@%p5 bra 	$L__BB1_10;
	mad.lo.s32 	%r27, %r1, 56, %r6;
	ld.shared.u32 	%r28, [%r27+32];
	ld.shared.u32 	%r29, [%r27];
	add.s32 	%r30, %r29, %r28;
	st.shared.u32 	[%r27], %r30;
$L__BB1_10:
	bar.sync 	0;
	setp.gt.u32 	%p6, %r1, 31;
	@%p6 bra 	$L__BB1_12;
	mad.lo.s32 	%r31, %r1, 120, %r6;
	ld.shared.u32 	%r32, [%r31+64];
	ld.shared.u32 	%r33, [%r31];
	add.s32 	%r34, %r33, %r32;
	st.shared.u32 	[%r31], %r34;
$L__BB1_12:
	bar.sync 	0;
	setp.gt.u32 	%p7, %r1, 15;
	@%p7 bra 	$L__BB1_14;
	mad.lo.s32 	%r35, %r1, 248, %r6;
	ld.shared.u32 	%r36, [%r35+128];
	ld.shared.u32 	%r37, [%r35];
	add.s32 	%r38, %r37, %r36;
	st.shared.u32 	[%r35], %r38;
$L__BB1_14:
	bar.sync 	0;
	setp.gt.u32 	%p8, %r1, 7;
	@%p8 bra 	$L__BB1_16;
	mad.lo.s32 	%r39, %r1, 504, %r6;
	ld.shared.u32 	%r40, [%r39+256];
	ld.shared.u32 	%r41, [%r39];
	add.s32 	%r42, %r41, %r40;
	st.shared.u32 	[%r39], %r42;
$L__BB1_16:
	bar.sync 	0;
	setp.gt.u32 	%p9, %r1, 3;
	@%p9 bra 	$L__BB1_18;
	mad.lo.s32 	%r43, %r1, 1016, %r6;
	ld.shared.u32 	%r44, [%r43+512];
	ld.shared.u32 	%r45, [%r43];
	add.s32 	%r46, %r45, %r44;
	st.shared.u32 	[%r43], %r46;
$L__BB1_18:
	bar.sync 	0;
	setp.gt.u32 	%p10, %r1, 1;
	@%p10 bra 	$L__BB1_20;
	mad.lo.s32 	%r47, %r1, 2040, %r6;
	ld.shared.u32 	%r48, [%r47+1024];
	ld.shared.u32 	%r49, [%r47];
	add.s32 	%r50, %r49, %r48;
	st.shared.u32 	[%r47], %r50;
$L__BB1_20:
	bar.sync 	0;
	setp.ne.s32 	%p11, %r1, 0;
	@%p11 bra 	$L__BB1_22;
	ld.shared.u32 	%r51, [sdata+2048];
	ld.shared.u32 	%r52, [sdata];
	add.s32 	%r53, %r52, %r51;
	st.shared.u32 	[sdata], %r53;
$L__BB1_22:
	setp.ne.s32 	%p12, %r1, 0;
	bar.sync 	0;
	@%p12 bra 	$L__BB1_24;
	ld.shared.u32 	%r54, [sdata];
	cvta.to.global.u64 	%rd6, %rd2;
	mul.wide.u32 	%rd7, %r2, 4;
	add.s64 	%rd8, %rd6, %rd7;
	st.global.u32 	[%rd8], %r54;
$L__BB1_24:
	ret;

}
	// .globl	_Z7reduce3ILj1024EEvPKiPii
.visible .entry _Z7reduce3ILj1024EEvPKiPii(
	.param .u64 .ptr .align 1 _Z7reduce3ILj1024EEvPKiPii_param_0,
	.param .u64 .ptr .align 1 _Z7reduce3ILj1024EEvPKiPii_param_1,
	.param .u32 _Z7reduce3ILj1024EEvPKiPii_param_2
)
{
	.reg .pred 	%p<13>;
	.reg .b32 	%r<44>;
	.reg .b64 	%rd<9>;

	ld.param.u64 	%rd1, [_Z7reduce3ILj1024EEvPKiPii_param_0];
	ld.param.u64 	%rd2, [_Z7reduce3ILj1024EEvPKiPii_param_1];
	ld.param.u32 	%r8, [_Z7reduce3ILj1024EEvPKiPii_param_2];
	mov.u32 	%r1, %tid.x;
	mov.u32 	%r2, %ctaid.x;
	shl.b32 	%r9, %r2, 10;
	or.b32  	%r3, %r9, %r1;
	setp.ge.u32 	%p1, %r3, %r8;
	mov.b32 	%r43, 0;
	@%p1 bra 	$L__BB2_2;
	cvta.to.global.u64 	%rd3, %rd1;
	mul.wide.u32 	%rd4, %r3, 4;
	add.s64 	%rd5, %rd3, %rd4;
	ld.global.nc.u32 	%r43, [%rd5];
$L__BB2_2:
	shl.b32 	%r10, %r1, 2;
	mov.u32 	%r11, sdata;
	add.s32 	%r6, %r11, %r10;
	st.shared.u32 	[%r6], %r43;
	bar.sync 	0;
	setp.gt.u32 	%p2, %r1, 511;
	@%p2 bra 	$L__BB2_4;
	ld.shared.u32 	%r12, [%r6+2048];
	ld.shared.u32 	%r13, [%r6];
	add.s32 	%r14, %r13, %r12;
	st.shared.u32 	[%r6], %r14;
$L__BB2_4:
	bar.sync 	0;
	setp.gt.u32 	%p3, %r1, 255;
	@%p3 bra 	$L__BB2_6;
	ld.shared.u32 	%r15, [%r6+1024];
	ld.shared.u32 	%r16, [%r6];
	add.s32 	%r17, %r16, %r15;
	st.shared.u32 	[%r6], %r17;
$L__BB2_6:
	bar.sync 	0;
	setp.gt.u32 	%p4, %r1, 127;
	@%p4 bra 	$L__BB2_8;
	ld.shared.u32 	%r18, [%r6+512];
	ld.shared.u32 	%r19, [%r6];
	add.s32 	%r20, %r19, %r18;
	st.shared.u32 	[%r6], %r20;
$L__BB2_8:
	bar.sync 	0;
	setp.gt.u32 	%p5, %r1, 63;
	@%p5 bra 	$L__BB2_10;
	ld.shared.u32 	%r21, [%r6+256];
	ld.shared.u32 	%r22, [%r6];
	add.s32 	%r23, %r22, %r21;
	st.shared.u32 	[%r6], %r23;
$L__BB2_10:
	bar.sync 	0;
	setp.gt.u32 	%p6, %r1, 31;
	@%p6 bra 	$L__BB2_12;
	ld.shared.u32 	%r24, [%r6+128];
	ld.shared.u32 	%r25, [%r6];
	add.s32 	%r26, %r25, %r24;
	st.shared.u32 	[%r6], %r26;
$L__BB2_12:
	bar.sync 	0;
	setp.gt.u32 	%p7, %r1, 15;
	@%p7 bra 	$L__BB2_14;
	ld.shared.u32 	%r27, [%r6+64];
	ld.shared.u32 	%r28, [%r6];
	add.s32 	%r29, %r28, %r27;
	st.shared.u32 	[%r6], %r29;
$L__BB2_14:
	bar.sync 	0;
	setp.gt.u32 	%p8, %r1, 7;
	@%p8 bra 	$L__BB2_16;
	ld.shared.u32 	%r30, [%r6+32];
	ld.shared.u32 	%r31, [%r6];
	add.s32 	%r32, %r31, %r30;
	st.shared.u32 	[%r6], %r32;
$L__BB2_16:
	bar.sync 	0;
	setp.gt.u32 	%p9, %r1, 3;
	@%p9 bra 	$L__BB2_18;
	ld.shared.u32 	%r33, [%r6+16];
	ld.shared.u32 	%r34, [%r6];
	add.s32 	%r35, %r34, %r33;
	st.shared.u32 	[%r6], %r35;
$L__BB2_18:
	bar.sync 	0;
	setp.gt.u32 	%p10, %r1, 1;
	@%p10 bra 	$L__BB2_20;
	ld.shared.u32 	%r36, [%r6+8];
	ld.shared.u32 	%r37, [%r6];
	add.s32 	%r38, %r37, %r36;
	st.shared.u32 	[%r6], %r38;
$L__BB2_20:
	bar.sync 	0;
	setp.ne.s32 	%p11, %r1, 0;
	@%p11 bra 	$L__BB2_22;
	ld.shared.u32 	%r39, [sdata+4];
	ld.shared.u32 	%r40, [%r6];
	add.s32 	%r41, %r40, %r39;
	st.shared.u32 	[%r6], %r41;
$L__BB2_22:
	setp.ne.s32 	%p12, %r1, 0;
	bar.sync 	0;
	@%p12 bra 	$L__BB2_24;
	ld.shared.u32 	%r42, [sdata];
	cvta.to.global.u64 	%rd6, %rd2;
	mul.wide.u32 	%rd7, %r2, 4;
	add.s64 	%rd8, %rd6, %rd7;
	st.global.u32 	[%rd8], %r42;
$L__BB2_24:
	ret;

}
	// .globl	_Z7reduce4ILj1024EEvPKiPii
.visible .entry _Z7reduce4ILj1024EEvPKiPii(
	.param .u64 .ptr .align 1 _Z7reduce4ILj1024EEvPKiPii_param_0,
	.param .u64 .ptr .align 1 _Z7reduce4ILj1024EEvPKiPii_param_1,
	.param .u32 _Z7reduce4ILj1024EEvPKiPii_param_2
)
{
	.reg .pred 	%p<14>;
	.reg .b32 	%r<49>;
	.reg .b64 	%rd<9>;

	ld.param.u64 	%rd3, [_Z7reduce4ILj1024EEvPKiPii_param_0];
	ld.param.u64 	%rd2, [_Z7reduce4ILj1024EEvPKiPii_param_1];
	ld.param.u32 	%r9, [_Z7reduce4ILj1024EEvPKiPii_param_2];
	cvta.to.global.u64 	%rd4, %rd3;
	mov.u32 	%r1, %tid.x;
	mov.u32 	%r2, %ctaid.x;
	shl.b32 	%r11, %r2, 11;
	or.b32  	%r3, %r11, %r1;
	setp.ge.u32 	%p1, %r3, %r9;
	mul.wide.u32 	%rd5, %r3, 4;
	add.s64 	%rd1, %rd4, %rd5;
	mov.b32 	%r48, 0;
	@%p1 bra 	$L__BB3_2;
	ld.global.nc.u32 	%r48, [%rd1];
$L__BB3_2:
	add.s32 	%r12, %r3, 1024;
	setp.ge.u32 	%p2, %r12, %r9;
	@%p2 bra 	$L__BB3_4;
	ld.global.nc.u32 	%r13, [%rd1+4096];
	add.s32 	%r48, %r13, %r48;
$L__BB3_4:
	shl.b32 	%r14, %r1, 2;
	mov.u32 	%r15, sdata;
	add.s32 	%r8, %r15, %r14;
	st.shared.u32 	[%r8], %r48;
	bar.sync 	0;
	setp.gt.u32 	%p3, %r1, 511;
	@%p3 bra 	$L__BB3_6;
	ld.shared.u32 	%r16, [%r8+2048];
	ld.shared.u32 	%r17, [%r8];
	add.s32 	%r18, %r17, %r16;
	st.shared.u32 	[%r8], %r18;
$L__BB3_6:
	bar.sync 	0;
	setp.gt.u32 	%p4, %r1, 255;
	@%p4 bra 	$L__BB3_8;
	ld.shared.u32 	%r19, [%r8+1024];
	ld.shared.u32 	%r20, [%r8];
	add.s32 	%r21, %r20, %r19;
	st.shared.u32 	[%r8], %r21;
$L__BB3_8:
	bar.sync 	0;
	setp.gt.u32 	%p5, %r1, 127;
	@%p5 bra 	$L__BB3_10;
	ld.shared.u32 	%r22, [%r8+512];
	ld.shared.u32 	%r23, [%r8];
	add.s32 	%r24, %r23, %r22;
	st.shared.u32 	[%r8], %r24;
$L__BB3_10:
	bar.sync 	0;
	setp.gt.u32 	%p6, %r1, 63;
	@%p6 bra 	$L__BB3_12;
	ld.shared.u32 	%r25, [%r8+256];
	ld.shared.u32 	%r26, [%r8];
	add.s32 	%r27, %r26, %r25;
	st.shared.u32 	[%r8], %r27;
$L__BB3_12:
	bar.sync 	0;
	setp.gt.u32 	%p7, %r1, 31;
	@%p7 bra 	$L__BB3_14;
	ld.shared.u32 	%r28, [%r8+128];
	ld.shared.u32 	%r29, [%r8];
	add.s32 	%r30, %r29, %r28;
	st.shared.u32 	[%r8], %r30;
$L__BB3_14:
	bar.sync 	0;
	setp.gt.u32 	%p8, %r1, 15;
	@%p8 bra 	$L__BB3_16;
	ld.shared.u32 	%r31, [%r8+64];
	ld.shared.u32 	%r32, [%r8];
	add.s32 	%r33, %r32, %r31;
	st.shared.u32 	[%r8], %r33;
$L__BB3_16:
	bar.sync 	0;
	setp.gt.u32 	%p9, %r1, 7;
	@%p9 bra 	$L__BB3_18;
	ld.shared.u32 	%r34, [%r8+32];
	ld.shared.u32 	%r35, [%r8];
	add.s32 	%r36, %r35, %r34;
	st.shared.u32 	[%r8], %r36;
$L__BB3_18:
	bar.sync 	0;
	setp.gt.u32 	%p10, %r1, 3;
	@%p10 bra 	$L__BB3_20;
	ld.shared.u32 	%r37, [%r8+16];
	ld.shared.u32 	%r38, [%r8];
	add.s32 	%r39, %r38, %r37;
	st.shared.u32 	[%r8], %r39;
$L__BB3_20:
	bar.sync 	0;
	setp.gt.u32 	%p11, %r1, 1;
	@%p11 bra 	$L__BB3_22;
	ld.shared.u32 	%r40, [%r8+8];
	ld.shared.u32 	%r41, [%r8];
	add.s32 	%r42, %r41, %r40;
	st.shared.u32 	[%r8], %r42;
$L__BB3_22:
	bar.sync 	0;
	setp.ne.s32 	%p12, %r1, 0;
	@%p12 bra 	$L__BB3_24;
	ld.shared.u32 	%r43, [sdata+4];
	ld.shared.u32 	%r44, [%r8];
	add.s32 	%r45, %r44, %r43;
	st.shared.u32 	[%r8], %r45;
$L__BB3_24:
	setp.ne.s32 	%p13, %r1, 0;
	bar.sync 	0;
	@%p13 bra 	$L__BB3_26;
	ld.shared.u32 	%r46, [sdata];
	cvta.to.global.u64 	%rd6, %rd2;
	mul.wide.u32 	%rd7, %r2, 4;
	add.s64 	%rd8, %rd6, %rd7;
	st.global.u32 	[%rd8], %r46;
$L__BB3_26:
	ret;

}
	// .globl	_Z7reduce5ILj1024EEvPKiPii
.visible .entry _Z7reduce5ILj1024EEvPKiPii(
	.param .u64 .ptr .align 1 _Z7reduce5ILj1024EEvPKiPii_param_0,
	.param .u64 .ptr .align 1 _Z7reduce5ILj1024EEvPKiPii_param_1,
	.param .u32 _Z7reduce5ILj1024EEvPKiPii_param_2
)
{
	.reg .pred 	%p<9>;
	.reg .b32 	%r<49>;
	.reg .b64 	%rd<9>;

	ld.param.u64 	%rd3, [_Z7reduce5ILj1024EEvPKiPii_param_0];
	ld.param.u64 	%rd2, [_Z7reduce5ILj1024EEvPKiPii_param_1];
	ld.param.u32 	%r9, [_Z7reduce5ILj1024EEvPKiPii_param_2];
	cvta.to.global.u64 	%rd4, %rd3;
	mov.u32 	%r1, %tid.x;
	mov.u32 	%r2, %ctaid.x;
	shl.b32 	%r11, %r2, 11;
	or.b32  	%r3, %r11, %r1;
	setp.ge.u32 	%p1, %r3, %r9;
	mul.wide.u32 	%rd5, %r3, 4;
	add.s64 	%rd1, %rd4, %rd5;
	mov.b32 	%r48, 0;
	@%p1 bra 	$L__BB4_2;
	ld.global.nc.u32 	%r48, [%rd1];
$L__BB4_2:
	add.s32 	%r12, %r3, 1024;
	setp.ge.u32 	%p2, %r12, %r9;
	@%p2 bra 	$L__BB4_4;
	ld.global.nc.u32 	%r13, [%rd1+4096];
	add.s32 	%r48, %r13, %r48;
$L__BB4_4:
	shl.b32 	%r14, %r1, 2;
	mov.u32 	%r15, sdata;
	add.s32 	%r8, %r15, %r14;
	st.shared.u32 	[%r8], %r48;
	bar.sync 	0;
	setp.gt.u32 	%p3, %r1, 511;
	@%p3 bra 	$L__BB4_6;
	ld.shared.u32 	%r16, [%r8+2048];
	ld.shared.u32 	%r17, [%r8];
	add.s32 	%r18, %r17, %r16;
	st.shared.u32 	[%r8], %r18;
$L__BB4_6:
	bar.sync 	0;
	setp.gt.u32 	%p4, %r1, 255;
	@%p4 bra 	$L__BB4_8;
	ld.shared.u32 	%r19, [%r8+1024];
	ld.shared.u32 	%r20, [%r8];
	add.s32 	%r21, %r20, %r19;
	st.shared.u32 	[%r8], %r21;
$L__BB4_8:
	bar.sync 	0;
	setp.gt.u32 	%p5, %r1, 127;
	@%p5 bra 	$L__BB4_10;
	ld.shared.u32 	%r22, [%r8+512];
	ld.shared.u32 	%r23, [%r8];
	add.s32 	%r24, %r23, %r22;
	st.shared.u32 	[%r8], %r24;
$L__BB4_10:
	bar.sync 	0;
	setp.gt.u32 	%p6, %r1, 63;
	@%p6 bra 	$L__BB4_12;
	ld.shared.u32 	%r25, [%r8+256];
	ld.shared.u32 	%r26, [%r8];
	add.s32 	%r27, %r26, %r25;
	st.shared.u32 	[%r8], %r27;
$L__BB4_12:
	bar.sync 	0;
	setp.gt.u32 	%p7, %r1, 31;
	@%p7 bra 	$L__BB4_15;
	ld.volatile.shared.u32 	%r28, [%r8+128];
	ld.volatile.shared.u32 	%r29, [%r8];
	add.s32 	%r30, %r29, %r28;
	st.volatile.shared.u32 	[%r8], %r30;
	ld.volatile.shared.u32 	%r31, [%r8+64];
	ld.volatile.shared.u32 	%r32, [%r8];
	add.s32 	%r33, %r32, %r31;
	st.volatile.shared.u32 	[%r8], %r33;
	ld.volatile.shared.u32 	%r34, [%r8+32];
	ld.volatile.shared.u32 	%r35, [%r8];
	add.s32 	%r36, %r35, %r34;
	st.volatile.shared.u32 	[%r8], %r36;
	ld.volatile.shared.u32 	%r37, [%r8+16];
	ld.volatile.shared.u32 	%r38, [%r8];
	add.s32 	%r39, %r38, %r37;
	st.volatile.shared.u32 	[%r8], %r39;
	ld.volatile.shared.u32 	%r40, [%r8+8];
	ld.volatile.shared.u32 	%r41, [%r8];
	add.s32 	%r42, %r41, %r40;
	st.volatile.shared.u32 	[%r8], %r42;
	ld.volatile.shared.u32 	%r43, [%r8+4];
	ld.volatile.shared.u32 	%r44, [%r8];
	add.s32 	%r45, %r44, %r43;
	st.volatile.shared.u32 	[%r8], %r45;
	setp.ne.s32 	%p8, %r1, 0;
	@%p8 bra 	$L__BB4_15;
	ld.shared.u32 	%r46, [sdata];
	cvta.to.global.u64 	%rd6, %rd2;
	mul.wide.u32 	%rd7, %r2, 4;
	add.s64 	%rd8, %rd6, %rd7;
	st.global.u32 	[%rd8], %r46;
$L__BB4_15:
	ret;

}
	// .globl	_Z7reduce6ILj1024EEvPKiPii
.visible .entry _Z7reduce6ILj1024EEvPKiPii(
	.param .u64 .ptr .align 1 _Z7reduce6ILj1024EEvPKiPii_param_0,
	.param .u64 .ptr .align 1 _Z7reduce6ILj1024EEvPKiPii_param_1,
	.param .u32 _Z7reduce6ILj1024EEvPKiPii_param_2
)
{
	.reg .pred 	%p<9>;
	.reg .b32 	%r<49>;
	.reg .b64 	%rd<9>;

	ld.param.u64 	%rd3, [_Z7reduce6ILj1024EEvPKiPii_param_0];
	ld.param.u64 	%rd2, [_Z7reduce6ILj1024EEvPKiPii_param_1];
	ld.param.u32 	%r9, [_Z7reduce6ILj1024EEvPKiPii_param_2];
	cvta.to.global.u64 	%rd4, %rd3;
	mov.u32 	%r1, %tid.x;
	mov.u32 	%r2, %ctaid.x;
	shl.b32 	%r11, %r2, 11;
	or.b32  	%r3, %r11, %r1;
	setp.ge.u32 	%p1, %r3, %r9;
	mul.wide.u32 	%rd5, %r3, 4;
	add.s64 	%rd1, %rd4, %rd5;
	mov.b32 	%r48, 0;
	@%p1 bra 	$L__BB5_2;
	ld.global.nc.u32 	%r48, [%rd1];
$L__BB5_2:
	add.s32 	%r12, %r3, 1024;
	setp.ge.u32 	%p2, %r12, %r9;
	@%p2 bra 	$L__BB5_4;
	ld.global.nc.u32 	%r13, [%rd1+4096];
	add.s32 	%r48, %r13, %r48;
$L__BB5_4:
	shl.b32 	%r14, %r1, 2;
	mov.u32 	%r15, sdata;
	add.s32 	%r8, %r15, %r14;
	st.shared.u32 	[%r8], %r48;
	bar.sync 	0;
	setp.gt.u32 	%p3, %r1, 511;
	@%p3 bra 	$L__BB5_6;
	ld.shared.u32 	%r16, [%r8+2048];
	ld.shared.u32 	%r17, [%r8];
	add.s32 	%r18, %r17, %r16;
	st.shared.u32 	[%r8], %r18;
$L__BB5_6:
	bar.sync 	0;
	setp.gt.u32 	%p4, %r1, 255;
	@%p4 bra 	$L__BB5_8;
	ld.shared.u32 	%r19, [%r8+1024];
	ld.shared.u32 	%r20, [%r8];
	add.s32 	%r21, %r20, %r19;
	st.shared.u32 	[%r8], %r21;
$L__BB5_8:
	bar.sync 	0;
	setp.gt.u32 	%p5, %r1, 127;
	@%p5 bra 	$L__BB5_10;
	ld.shared.u32 	%r22, [%r8+512];
	ld.shared.u32 	%r23, [%r8];
	add.s32 	%r24, %r23, %r22;
	st.shared.u32 	[%r8], %r24;
$L__BB5_10:
	bar.sync 	0;
	setp.gt.u32 	%p6, %r1, 63;
	@%p6 bra 	$L__BB5_12;
	ld.shared.u32 	%r25, [%r8+256];
	ld.shared.u32 	%r26, [%r8];
	add.s32 	%r27, %r26, %r25;
	st.shared.u32 	[%r8], %r27;
$L__BB5_12:
	bar.sync 	0;
	setp.gt.u32 	%p7, %r1, 31;
	@%p7 bra 	$L__BB5_15;
	ld.volatile.shared.u32 	%r28, [%r8+128];
	ld.volatile.shared.u32 	%r29, [%r8];
	add.s32 	%r30, %r29, %r28;
	st.volatile.shared.u32 	[%r8], %r30;
	ld.volatile.shared.u32 	%r31, [%r8+64];
	ld.volatile.shared.u32 	%r32, [%r8];
	add.s32 	%r33, %r32, %r31;
	st.volatile.shared.u32 	[%r8], %r33;
	ld.volatile.shared.u32 	%r34, [%r8+32];
	ld.volatile.shared.u32 	%r35, [%r8];
	add.s32 	%r36, %r35, %r34;
	st.volatile.shared.u32 	[%r8], %r36;
	ld.volatile.shared.u32 	%r37, [%r8+16];
	ld.volatile.shared.u32 	%r38, [%r8];
	add.s32 	%r39, %r38, %r37;
	st.volatile.shared.u32 	[%r8], %r39;
	ld.volatile.shared.u32 	%r40, [%r8+8];
	ld.volatile.shared.u32 	%r41, [%r8];
	add.s32 	%r42, %r41, %r40;
	st.volatile.shared.u32 	[%r8], %r42;
	ld.volatile.shared.u32 	%r43, [%r8+4];
	ld.volatile.shared.u32 	%r44, [%r8];
	add.s32 	%r45, %r44, %r43;
	st.volatile.shared.u32 	[%r8], %r45;
	setp.ne.s32 	%p8, %r1, 0;
	@%p8 bra 	$L__BB5_15;
	ld.shared.u32 	%r46, [sdata];
	cvta.to.global.u64 	%rd6, %rd2;
	mul.wide.u32 	%rd7, %r2, 4;
	add.s64 	%rd8, %rd6, %rd7;
	st.global.u32 	[%rd8], %r46;
$L__BB5_15:
	ret;

}
	// .globl	_Z7reduce7ILj1024EEvPKiPii
.visible .entry _Z7reduce7ILj1024EEvPKiPii(
	.param .u64 .ptr .align 1 _Z7reduce7ILj1024EEvPKiPii_param_0,
	.param .u64 .ptr .align 1 _Z7reduce7ILj1024EEvPKiPii_param_1,
	.param .u32 _Z7reduce7ILj1024EEvPKiPii_param_2
)
{
	.reg .pred 	%p<10>;
	.reg .b32 	%r<58>;
	.reg .b64 	%rd<11>;

	ld.param.u64 	%rd3, [_Z7reduce7ILj1024EEvPKiPii_param_0];
	ld.param.u64 	%rd2, [_Z7reduce7ILj1024EEvPKiPii_param_1];
	ld.param.u32 	%r14, [_Z7reduce7ILj1024EEvPKiPii_param_2];
	cvta.to.global.u64 	%rd1, %rd3;
	mov.u32 	%r1, %tid.x;
	mov.u32 	%r2, %ctaid.x;
	shl.b32 	%r16, %r2, 11;
	or.b32  	%r55, %r16, %r1;
	setp.ge.u32 	%p1, %r55, %r14;
	mov.b32 	%r54, 0;
	@%p1 bra 	$L__BB6_5;
	mov.u32 	%r18, %nctaid.x;
	shl.b32 	%r4, %r18, 11;
	mov.b32 	%r54, 0;
$L__BB6_2:
	mul.wide.u32 	%rd4, %r55, 4;
	add.s64 	%rd5, %rd1, %rd4;
	ld.global.nc.u32 	%r19, [%rd5];
	add.s32 	%r54, %r19, %r54;
	add.s32 	%r8, %r55, 1024;
	setp.ge.u32 	%p2, %r8, %r14;
	@%p2 bra 	$L__BB6_4;
	mul.wide.u32 	%rd6, %r8, 4;
	add.s64 	%rd7, %rd1, %rd6;
	ld.global.nc.u32 	%r20, [%rd7];
	add.s32 	%r54, %r20, %r54;
$L__BB6_4:
	add.s32 	%r55, %r55, %r4;
	setp.lt.u32 	%p3, %r55, %r14;
	@%p3 bra 	$L__BB6_2;
$L__BB6_5:
	shl.b32 	%r21, %r1, 2;
	mov.u32 	%r22, sdata;
	add.s32 	%r13, %r22, %r21;
	st.shared.u32 	[%r13], %r54;
	bar.sync 	0;
	setp.gt.u32 	%p4, %r1, 511;
	@%p4 bra 	$L__BB6_7;
	ld.shared.u32 	%r23, [%r13+2048];
	ld.shared.u32 	%r24, [%r13];
	add.s32 	%r25, %r24, %r23;
	st.shared.u32 	[%r13], %r25;
$L__BB6_7:
	bar.sync 	0;
	setp.gt.u32 	%p5, %r1, 255;
	@%p5 bra 	$L__BB6_9;
	ld.shared.u32 	%r26, [%r13+1024];
	ld.shared.u32 	%r27, [%r13];
	add.s32 	%r28, %r27, %r26;
	st.shared.u32 	[%r13], %r28;
$L__BB6_9:
	bar.sync 	0;
	setp.gt.u32 	%p6, %r1, 127;
	@%p6 bra 	$L__BB6_11;
	ld.shared.u32 	%r29, [%r13+512];
	ld.shared.u32 	%r30, [%r13];
	add.s32 	%r31, %r30, %r29;
	st.shared.u32 	[%r13], %r31;
$L__BB6_11:
	bar.sync 	0;
	setp.gt.u32 	%p7, %r1, 63;
	@%p7 bra 	$L__BB6_13;
	ld.shared.u32 	%r32, [%r13+256];
	ld.shared.u32 	%r33, [%r13];
	add.s32 	%r34, %r33, %r32;
	st.shared.u32 	[%r13], %r34;
$L__BB6_13:
	bar.sync 	0;
	setp.gt.u32 	%p8, %r1, 31;
	@%p8 bra 	$L__BB6_16;
	ld.volatile.shared.u32 	%r35, [%r13+128];
	ld.volatile.shared.u32 	%r36, [%r13];
	add.s32 	%r37, %r36, %r35;
	st.volatile.shared.u32 	[%r13], %r37;
	ld.volatile.shared.u32 	%r38, [%r13+64];
	ld.volatile.shared.u32 	%r39, [%r13];
	add.s32 	%r40, %r39, %r38;
	st.volatile.shared.u32 	[%r13], %r40;
	ld.volatile.shared.u32 	%r41, [%r13+32];
	ld.volatile.shared.u32 	%r42, [%r13];
	add.s32 	%r43, %r42, %r41;
	st.volatile.shared.u32 	[%r13], %r43;
	ld.volatile.shared.u32 	%r44, [%r13+16];
	ld.volatile.shared.u32 	%r45, [%r13];
	add.s32 	%r46, %r45, %r44;
	st.volatile.shared.u32 	[%r13], %r46;
	ld.volatile.shared.u32 	%r47, [%r13+8];
	ld.volatile.shared.u32 	%r48, [%r13];
	add.s32 	%r49, %r48, %r47;
	st.volatile.shared.u32 	[%r13], %r49;
	ld.volatile.shared.u32 	%r50, [%r13+4];
	ld.volatile.shared.u32 	%r51, [%r13];
	add.s32 	%r52, %r51, %r50;
	st.volatile.shared.u32 	[%r13], %r52;
	setp.ne.s32 	%p9, %r1, 0;
	@%p9 bra 	$L__BB6_16;
	ld.shared.u32 	%r53, [sdata];
	cvta.to.global.u64 	%rd8, %rd2;
	mul.wide.u32 	%rd9, %r2, 4;
	add.s64 	%rd10, %rd8, %rd9;
	st.global.u32 	[%rd10], %r53;
$L__BB6_16:
	ret;

}
	// .globl	_Z7reduce1ILj512EEvPKiPii
.visible .entry _Z7reduce1ILj512EEvPKiPii(
	.param .u64 .ptr .align 1 _Z7reduce1ILj512EEvPKiPii_param_0,
	.param .u64 .ptr .align 1 _Z7reduce1ILj512EEvPKiPii_param_1,
	.param .u32 _Z7reduce1ILj512EEvPKiPii_param_2
)
{
	.reg .pred 	%p<12>;
	.reg .b32 	%r<50>;
	.reg .b64 	%rd<9>;

	ld.param.u64 	%rd1, [_Z7reduce1ILj512EEvPKiPii_param_0];
	ld.param.u64 	%rd2, [_Z7reduce1ILj512EEvPKiPii_param_1];
	ld.param.u32 	%r8, [_Z7reduce1ILj512EEvPKiPii_param_2];
	mov.u32 	%r1, %tid.x;
	mov.u32 	%r2, %ctaid.x;
	shl.b32 	%r9, %r2, 9;
	add.s32 	%r3, %r9, %r1;
	setp.ge.u32 	%p1, %r3, %r8;
	mov.b32 	%r49, 0;
	@%p1 bra 	$L__BB7_2;
	cvta.to.global.u64 	%rd3, %rd1;
	mul.wide.u32 	%rd4, %r3, 4;
	add.s64 	%rd5, %rd3, %rd4;
	ld.global.nc.u32 	%r49, [%rd5];
$L__BB7_2:
	shl.b32 	%r10, %r1, 2;
	mov.u32 	%r11, sdata;
	add.s32 	%r6, %r11, %r10;
	st.shared.u32 	[%r6], %r49;
	bar.sync 	0;
	and.b32  	%r12, %r1, 1;
	setp.eq.b32 	%p2, %r12, 1;
	@%p2 bra 	$L__BB7_4;
	ld.shared.u32 	%r13, [%r6+4];
	ld.shared.u32 	%r14, [%r6];
	add.s32 	%r15, %r14, %r13;
	st.shared.u32 	[%r6], %r15;
$L__BB7_4:
	bar.sync 	0;
	and.b32  	%r16, %r1, 3;
	setp.ne.s32 	%p3, %r16, 0;
	@%p3 bra 	$L__BB7_6;
	ld.shared.u32 	%r17, [%r6+8];
	ld.shared.u32 	%r18, [%r6];
	add.s32 	%r19, %r18, %r17;
	st.shared.u32 	[%r6], %r19;
$L__BB7_6:
	bar.sync 	0;
	and.b32  	%r20, %r1, 7;
	setp.ne.s32 	%p4, %r20, 0;
	@%p4 bra 	$L__BB7_8;
	ld.shared.u32 	%r21, [%r6+16];
	ld.shared.u32 	%r22, [%r6];
	add.s32 	%r23, %r22, %r21;
	st.shared.u32 	[%r6], %r23;
$L__BB7_8:
	bar.sync 	0;
	and.b32  	%r24, %r1, 15;
	setp.ne.s32 	%p5, %r24, 0;
	@%p5 bra 	$L__BB7_10;
	ld.shared.u32 	%r25, [%r6+32];
	ld.shared.u32 	%r26, [%r6];
	add.s32 	%r27, %r26, %r25;
	st.shared.u32 	[%r6], %r27;
$L__BB7_10:
	bar.sync 	0;
	and.b32  	%r28, %r1, 31;
	setp.ne.s32 	%p6, %r28, 0;
	@%p6 bra 	$L__BB7_12;
	ld.shared.u32 	%r29, [%r6+64];
	ld.shared.u32 	%r30, [%r6];
	add.s32 	%r31, %r30, %r29;
	st.shared.u32 	[%r6], %r31;
$L__BB7_12:
	bar.sync 	0;
	and.b32  	%r32, %r1, 63;
	setp.ne.s32 	%p7, %r32, 0;
	@%p7 bra 	$L__BB7_14;
	ld.shared.u32 	%r33, [%r6+128];
	ld.shared.u32 	%r34, [%r6];
	add.s32 	%r35, %r34, %r33;
	st.shared.u32 	[%r6], %r35;
$L__BB7_14:
	bar.sync 	0;
	and.b32  	%r36, %r1, 127;
	setp.ne.s32 	%p8, %r36, 0;
	@%p8 bra 	$L__BB7_16;
	ld.shared.u32 	%r37, [%r6+256];
	ld.shared.u32 	%r38, [%r6];
	add.s32 	%r39, %r38, %r37;
	st.shared.u32 	[%r6], %r39;
$L__BB7_16:
	bar.sync 	0;
	and.b32  	%r40, %r1, 255;
	setp.ne.s32 	%p9, %r40, 0;
	@%p9 bra 	$L__BB7_18;
	ld.shared.u32 	%r41, [%r6+512];
	ld.shared.u32 	%r42, [%r6];
	add.s32 	%r43, %r42, %r41;
	st.shared.u32 	[%r6], %r43;
$L__BB7_18:
	bar.sync 	0;
	and.b32  	%r44, %r1, 511;
	setp.ne.s32 	%p10, %r44, 0;
	@%p10 bra 	$L__BB7_20;
	ld.shared.u32 	%r45, [%r6+1024];
	ld.shared.u32 	%r46, [%r6];
	add.s32 	%r47, %r46, %r45;
	st.shared.u32 	[%r6], %r47;
$L__BB7_20:
	bar.sync 	0;
	setp.ne.s32 	%p11, %r1, 0;
	@%p11 bra 	$L__BB7_22;
	ld.shared.u32 	%r48, [sdata];
	cvta.to.global.u64 	%rd6, %rd2;
	mul.wide.u32 	%rd7, %r2, 4;
	add.s64 	%rd8, %rd6, %rd7;
	st.global.u32 	[%rd8], %r48;
$L__BB7_22:
	ret;

}
	// .globl	_Z7reduce2ILj512EEvPKiPii
.visible .entry _Z7reduce2ILj512EEvPKiPii(
	.param .u64 .ptr .align 1 _Z7reduce2ILj512EEvPKiPii_param_0,
	.param .u64 .ptr .align 1 _Z7reduce2ILj512EEvPKiPii_param_1,
	.param .u32 _Z7reduce2ILj512EEvPKiPii_param_2
)
{
	.reg .pred 	%p<12>;
	.reg .b32 	%r<52>;
	.reg .b64 	%rd<9>;

	ld.param.u64 	%rd1, [_Z7reduce2ILj512EEvPKiPii_param_0];
	ld.param.u64 	%rd2, [_Z7reduce2ILj512EEvPKiPii_param_1];
	ld.param.u32 	%r8, [_Z7reduce2ILj512EEvPKiPii_param_2];
	mov.u32 	%r1, %tid.x;
	mov.u32 	%r2, %ctaid.x;
	shl.b32 	%r9, %r2, 9;
	add.s32 	%r3, %r9, %r1;
	setp.ge.u32 	%p1, %r3, %r8;
	mov.b32 	%r51, 0;
	@%p1 bra 	$L__BB8_2;
	cvta.to.global.u64 	%rd3, %rd1;
	mul.wide.u32 	%rd4, %r3, 4;
	add.s64 	%rd5, %rd3, %rd4;
	ld.global.nc.u32 	%r51, [%rd5];
$L__BB8_2:
	shl.b32 	%r10, %r1, 2;
	mov.u32 	%r11, sdata;
	add.s32 	%r12, %r11, %r10;
	st.shared.u32 	[%r12], %r51;
	bar.sync 	0;
	setp.gt.u32 	%p2, %r1, 255;
	add.s32 	%r6, %r12, %r10;
	@%p2 bra 	$L__BB8_4;
	ld.shared.v2.u32 	{%r13, %r14}, [%r6];
	add.s32 	%r15, %r13, %r14;
	st.shared.u32 	[%r6], %r15;
$L__BB8_4:
	bar.sync 	0;
	setp.gt.u32 	%p3, %r1, 127;
	@%p3 bra 	$L__BB8_6;
	shl.b32 	%r16, %r1, 3;
	add.s32 	%r17, %r6, %r16;
	.pragma "used_bytes_mask 3855";
	ld.shared.v4.u32 	{%r18, %r19, %r20, %r21}, [%r17];
	add.s32 	%r22, %r18, %r20;
	st.shared.u32 	[%r17], %r22;
$L__BB8_6:
	bar.sync 	0;
	setp.gt.u32 	%p4, %r1, 63;
	@%p4 bra 	$L__BB8_8;
	mad.lo.s32 	%r23, %r1, 24, %r6;
	ld.shared.u32 	%r24, [%r23+16];
	ld.shared.u32 	%r25, [%r23];
	add.s32 	%r26, %r25, %r24;
	st.shared.u32 	[%r23], %r26;
$L__BB8_8:
	bar.sync 	0;
	setp.gt.u32 	%p5, %r1, 31;
	@%p5 bra 	$L__BB8_10;
	mad.lo.s32 	%r27, %r1, 56, %r6;
	ld.shared.u32 	%r28, [%r27+32];
	ld.shared.u32 	%r29, [%r27];
	add.s32 	%r30, %r29, %r28;
	st.shared.u32 	[%r27], %r30;
$L__BB8_10:
	bar.sync 	0;
	setp.gt.u32 	%p6, %r1, 15;
	@%p6 bra 	$L__BB8_12;
	mad.lo.s32 	%r31, %r1, 120, %r6;
	ld.shared.u32 	%r32, [%r31+64];
	ld.shared.u32 	%r33, [%r31];
	add.s32 	%r34, %r33, %r32;
	st.shared.u32 	[%r31], %r34;
$L__BB8_12:
	bar.sync 	0;
	setp.gt.u32 	%p7, %r1, 7;
	@%p7 bra 	$L__BB8_14;
	mad.lo.s32 	%r35, %r1, 248, %r6;
	ld.shared.u32 	%r36, [%r35+128];
	ld.shared.u32 	%r37, [%r35];
	add.s32 	%r38, %r37, %r36;
	st.shared.u32 	[%r35], %r38;
$L__BB8_14:
	bar.sync 	0;
	setp.gt.u32 	%p8, %r1, 3;
	@%p8 bra 	$L__BB8_16;
	mad.lo.s32 	%r39, %r1, 504, %r6;
	ld.shared.u32 	%r40, [%r39+256];
	ld.shared.u32 	%r41, [%r39];
	add.s32 	%r42, %r41, %r40;
	st.shared.u32 	[%r39], %r42;
$L__BB8_16:
	bar.sync 	0;
	setp.gt.u32 	%p9, %r1, 1;
	@%p9 bra 	$L__BB8_18;
	mad.lo.s32 	%r43, %r1, 1016, %r6;
	ld.shared.u32 	%r44, [%r43+512];
	ld.shared.u32 	%r45, [%r43];
	add.s32 	%r46, %r45, %r44;
	st.shared.u32 	[%r43], %r46;
$L__BB8_18:
	bar.sync 	0;
	setp.ne.s32 	%p10, %r1, 0;
	@%p10 bra 	$L__BB8_20;
	ld.shared.u32 	%r47, [sdata+1024];
	ld.shared.u32 	%r48, [sdata];
	add.s32 	%r49, %r48, %r47;
	st.shared.u32 	[sdata], %r49;
$L__BB8_20:
	setp.ne.s32 	%p11, %r1, 0;
	bar.sync 	0;
	@%p11 bra 	$L__BB8_22;
	ld.shared.u32 	%r50, [sdata];
	cvta.to.global.u64 	%rd6, %rd2;
	mul.wide.u32 	%rd7, %r2, 4;
	add.s64 	%rd8, %rd6, %rd7;
	st.global.u32 	[%rd8], %r50;
$L__BB8_22:
	ret;

}
	// .globl	_Z7reduce3ILj512EEvPKiPii
.visible .entry _Z7reduce3ILj512EEvPKiPii(
	.param .u64 .ptr .align 1 _Z7reduce3ILj512EEvPKiPii_param_0,
	.param .u64 .ptr .align 1 _Z7reduce3ILj512EEvPKiPii_param_1,
	.param .u32 _Z7reduce3ILj512EEvPKiPii_param_2
)
{
	.reg .pred 	%p<12>;
	.reg .b32 	%r<41>;
	.reg .b64 	%rd<9>;

	ld.param.u64 	%rd1, [_Z7reduce3ILj512EEvPKiPii_param_0];
	ld.param.u64 	%rd2, [_Z7reduce3ILj512EEvPKiPii_param_1];
	ld.param.u32 	%r8, [_Z7reduce3ILj512EEvPKiPii_param_2];
	mov.u32 	%r1, %tid.x;
	mov.u32 	%r2, %ctaid.x;
	shl.b32 	%r9, %r2, 9;
	add.s32 	%r3, %r9, %r1;
	setp.ge.u32 	%p1, %r3, %r8;
	mov.b32 	%r40, 0;
	@%p1 bra 	$L__BB9_2;
	cvta.to.global.u64 	%rd3, %rd1;
	mul.wide.u32 	%rd4, %r3, 4;
	add.s64 	%rd5, %rd3, %rd4;
	ld.global.nc.u32 	%r40, [%rd5];
$L__BB9_2:
	shl.b32 	%r10, %r1, 2;
	mov.u32 	%r11, sdata;
	add.s32 	%r6, %r11, %r10;
	st.shared.u32 	[%r6], %r40;
	bar.sync 	0;
	setp.gt.u32 	%p2, %r1, 255;
	@%p2 bra 	$L__BB9_4;
	ld.shared.u32 	%r12, [%r6+1024];
	ld.shared.u32 	%r13, [%r6];
	add.s32 	%r14, %r13, %r12;
	st.shared.u32 	[%r6], %r14;
$L__BB9_4:
	bar.sync 	0;
	setp.gt.u32 	%p3, %r1, 127;
	@%p3 bra 	$L__BB9_6;
	ld.shared.u32 	%r15, [%r6+512];
	ld.shared.u32 	%r16, [%r6];
	add.s32 	%r17, %r16, %r15;
	st.shared.u32 	[%r6], %r17;
$L__BB9_6:
	bar.sync 	0;
	setp.gt.u32 	%p4, %r1, 63;
	@%p4 bra 	$L__BB9_8;
	ld.shared.u32 	%r18, [%r6+256];
	ld.shared.u32 	%r19, [%r6];
	add.s32 	%r20, %r19, %r18;
	st.shared.u32 	[%r6], %r20;
$L__BB9_8:
	bar.sync 	0;
	setp.gt.u32 	%p5, %r1, 31;
	@%p5 bra 	$L__BB9_10;
	ld.shared.u32 	%r21, [%r6+128];
	ld.shared.u32 	%r22, [%r6];
	add.s32 	%r23, %r22, %r21;
	st.shared.u32 	[%r6], %r23;
$L__BB9_10:
	bar.sync 	0;
	setp.gt.u32 	%p6, %r1, 15;
	@%p6 bra 	$L__BB9_12;
	ld.shared.u32 	%r24, [%r6+64];
	ld.shared.u32 	%r25, [%r6];
	add.s32 	%r26, %r25, %r24;
	st.shared.u32 	[%r6], %r26;
$L__BB9_12:
	bar.sync 	0;
	setp.gt.u32 	%p7, %r1, 7;
	@%p7 bra 	$L__BB9_14;
	ld.shared.u32 	%r27, [%r6+32];
	ld.shared.u32 	%r28, [%r6];
	add.s32 	%r29, %r28, %r27;
	st.shared.u32 	[%r6], %r29;
$L__BB9_14:
	bar.sync 	0;
	setp.gt.u32 	%p8, %r1, 3;
	@%p8 bra 	$L__BB9_16;
	ld.shared.u32 	%r30, [%r6+16];
	ld.shared.u32 	%r31, [%r6];
	add.s32 	%r32, %r31, %r30;
	st.shared.u32 	[%r6], %r32;
$L__BB9_16:
	bar.sync 	0;
	setp.gt.u32 	%p9, %r1, 1;
	@%p9 bra 	$L__BB9_18;
	ld.shared.u32 	%r33, [%r6+8];
	ld.shared.u32 	%r34, [%r6];
	add.s32 	%r35, %r34, %r33;
	st.shared.u32 	[%r6], %r35;
$L__BB9_18:
	bar.sync 	0;
	setp.ne.s32 	%p10, %r1, 0;
	@%p10 bra 	$L__BB9_20;
	ld.shared.u32 	%r36, [sdata+4];
	ld.shared.u32 	%r37, [%r6];
	add.s32 	%r38, %r37, %r36;
	st.shared.u32 	[%r6], %r38;
$L__BB9_20:
	setp.ne.s32 	%p11, %r1, 0;
	bar.sync 	0;
	@%p11 bra 	$L__BB9_22;
	ld.shared.u32 	%r39, [sdata];
	cvta.to.global.u64 	%rd6, %rd2;
	mul.wide.u32 	%rd7, %r2, 4;
	add.s64 	%rd8, %rd6, %rd7;
	st.global.u32 	[%rd8], %r39;
$L__BB9_22:
	ret;

}
	// .globl	_Z7reduce4ILj512EEvPKiPii
.visible .entry _Z7reduce4ILj512EEvPKiPii(
	.param .u64 .ptr .align 1 _Z7reduce4ILj512EEvPKiPii_param_0,
	.param .u64 .ptr .align 1 _Z7reduce4ILj512EEvPKiPii_param_1,
	.param .u32 _Z7reduce4ILj512EEvPKiPii_param_2
)
{
	.reg .pred 	%p<13>;
	.reg .b32 	%r<46>;
	.reg .b64 	%rd<11>;

	ld.param.u64 	%rd3, [_Z7reduce4ILj512EEvPKiPii_param_0];
	ld.param.u64 	%rd2, [_Z7reduce4ILj512EEvPKiPii_param_1];
	ld.param.u32 	%r10, [_Z7reduce4ILj512EEvPKiPii_param_2];
	cvta.to.global.u64 	%rd1, %rd3;
	mov.u32 	%r1, %tid.x;
	mov.u32 	%r2, %ctaid.x;
	shl.b32 	%r12, %r2, 10;
	or.b32  	%r3, %r12, %r1;
	setp.ge.u32 	%p1, %r3, %r10;
	mov.b32 	%r45, 0;
	@%p1 bra 	$L__BB10_2;
	mul.wide.u32 	%rd4, %r3, 4;
	add.s64 	%rd5, %rd1, %rd4;
	ld.global.nc.u32 	%r45, [%rd5];
$L__BB10_2:
	add.s32 	%r6, %r3, 512;
	setp.ge.u32 	%p2, %r6, %r10;
	@%p2 bra 	$L__BB10_4;
	mul.wide.u32 	%rd6, %r6, 4;
	add.s64 	%rd7, %rd1, %rd6;
	ld.global.nc.u32 	%r13, [%rd7];
	add.s32 	%r45, %r13, %r45;
$L__BB10_4:
	shl.b32 	%r14, %r1, 2;
	mov.u32 	%r15, sdata;
	add.s32 	%r9, %r15, %r14;
	st.shared.u32 	[%r9], %r45;
	bar.sync 	0;
	setp.gt.u32 	%p3, %r1, 255;
	@%p3 bra 	$L__BB10_6;
	ld.shared.u32 	%r16, [%r9+1024];
	ld.shared.u32 	%r17, [%r9];
	add.s32 	%r18, %r17, %r16;
	st.shared.u32 	[%r9], %r18;
$L__BB10_6:
	bar.sync 	0;
	setp.gt.u32 	%p4, %r1, 127;
	@%p4 bra 	$L__BB10_8;
	ld.shared.u32 	%r19, [%r9+512];
	ld.shared.u32 	%r20, [%r9];
	add.s32 	%r21, %r20, %r19;
	st.shared.u32 	[%r9], %r21;
$L__BB10_8:
	bar.sync 	0;
	setp.gt.u32 	%p5, %r1, 63;
	@%p5 bra 	$L__BB10_10;
	ld.shared.u32 	%r22, [%r9+256];
	ld.shared.u32 	%r23, [%r9];
	add.s32 	%r24, %r23, %r22;
	st.shared.u32 	[%r9], %r24;
$L__BB10_10:
	bar.sync 	0;
	setp.gt.u32 	%p6, %r1, 31;
	@%p6 bra 	$L__BB10_12;
	ld.shared.u32 	%r25, [%r9+128];
	ld.shared.u32 	%r26, [%r9];
	add.s32 	%r27, %r26, %r25;
	st.shared.u32 	[%r9], %r27;
$L__BB10_12:
	bar.sync 	0;
	setp.gt.u32 	%p7, %r1, 15;
	@%p7 bra 	$L__BB10_14;
	ld.shared.u32 	%r28, [%r9+64];
	ld.shared.u32 	%r29, [%r9];
	add.s32 	%r30, %r29, %r28;
	st.shared.u32 	[%r9], %r30;
$L__BB10_14:
	bar.sync 	0;
	setp.gt.u32 	%p8, %r1, 7;
	@%p8 bra 	$L__BB10_16;
	ld.shared.u32 	%r31, [%r9+32];
	ld.shared.u32 	%r32, [%r9];
	add.s32 	%r33, %r32, %r31;
	st.shared.u32 	[%r9], %r33;
$L__BB10_16:
	bar.sync 	0;
	setp.gt.u32 	%p9, %r1, 3;
	@%p9 bra 	$L__BB10_18;
	ld.shared.u32 	%r34, [%r9+16];
	ld.shared.u32 	%r35, [%r9];
	add.s32 	%r36, %r35, %r34;
	st.shared.u32 	[%r9], %r36;
$L__BB10_18:
	bar.sync 	0;
	setp.gt.u32 	%p10, %r1, 1;
	@%p10 bra 	$L__BB10_20;
	ld.shared.u32 	%r37, [%r9+8];
	ld.shared.u32 	%r38, [%r9];
	add.s32 	%r39, %r38, %r37;
	st.shared.u32 	[%r9], %r39;
$L__BB10_20:
	bar.sync 	0;
	setp.ne.s32 	%p11, %r1, 0;
	@%p11 bra 	$L__BB10_22;
	ld.shared.u32 	%r40, [sdata+4];
	ld.shared.u32 	%r41, [%r9];
	add.s32 	%r42, %r41, %r40;
	st.shared.u32 	[%r9], %r42;
$L__BB10_22:
	setp.ne.s32 	%p12, %r1, 0;
	bar.sync 	0;
	@%p12 bra 	$L__BB10_24;
	ld.shared.u32 	%r43, [sdata];
	cvta.to.global.u64 	%rd8, %rd2;
	mul.wide.u32 	%rd9, %r2, 4;
	add.s64 	%rd10, %rd8, %rd9;
	st.global.u32 	[%rd10], %r43;
$L__BB10_24:
	ret;

}
	// .globl	_Z7reduce5ILj512EEvPKiPii
.visible .entry _Z7reduce5ILj512EEvPKiPii(
	.param .u64 .ptr .align 1 _Z7reduce5ILj512EEvPKiPii_param_0,
	.param .u64 .ptr .align 1 _Z7reduce5ILj512EEvPKiPii_param_1,
	.param .u32 _Z7reduce5ILj512EEvPKiPii_param_2
)
{
	.reg .pred 	%p<8>;
	.reg .b32 	%r<46>;
	.reg .b64 	%rd<11>;

	ld.param.u64 	%rd3, [_Z7reduce5ILj512EEvPKiPii_param_0];
	ld.param.u64 	%rd2, [_Z7reduce5ILj512EEvPKiPii_param_1];
	ld.param.u32 	%r10, [_Z7reduce5ILj512EEvPKiPii_param_2];
	cvta.to.global.u64 	%rd1, %rd3;
	mov.u32 	%r1, %tid.x;
	mov.u32 	%r2, %ctaid.x;
	shl.b32 	%r12, %r2, 10;
	or.b32  	%r3, %r12, %r1;
	setp.ge.u32 	%p1, %r3, %r10;
	mov.b32 	%r45, 0;
	@%p1 bra 	$L__BB11_2;
	mul.wide.u32 	%rd4, %r3, 4;
	add.s64 	%rd5, %rd1, %rd4;
	ld.global.nc.u32 	%r45, [%rd5];
$L__BB11_2:
	add.s32 	%r6, %r3, 512;
	setp.ge.u32 	%p2, %r6, %r10;
	@%p2 bra 	$L__BB11_4;
	mul.wide.u32 	%rd6, %r6, 4;
	add.s64 	%rd7, %rd1, %rd6;
	ld.global.nc.u32 	%r13, [%rd7];
	add.s32 	%r45, %r13, %r45;
$L__BB11_4:
	shl.b32 	%r14, %r1, 2;
	mov.u32 	%r15, sdata;
	add.s32 	%r9, %r15, %r14;
	st.shared.u32 	[%r9], %r45;
	bar.sync 	0;
	setp.gt.u32 	%p3, %r1, 255;
	@%p3 bra 	$L__BB11_6;
	ld.shared.u32 	%r16, [%r9+1024];
	ld.shared.u32 	%r17, [%r9];
	add.s32 	%r18, %r17, %r16;
	st.shared.u32 	[%r9], %r18;
$L__BB11_6:
	bar.sync 	0;
	setp.gt.u32 	%p4, %r1, 127;
	@%p4 bra 	$L__BB11_8;
	ld.shared.u32 	%r19, [%r9+512];
	ld.shared.u32 	%r20, [%r9];
	add.s32 	%r21, %r20, %r19;
	st.shared.u32 	[%r9], %r21;
$L__BB11_8:
	bar.sync 	0;
	setp.gt.u32 	%p5, %r1, 63;
	@%p5 bra 	$L__BB11_10;
	ld.shared.u32 	%r22, [%r9+256];
	ld.shared.u32 	%r23, [%r9];
	add.s32 	%r24, %r23, %r22;
	st.shared.u32 	[%r9], %r24;
$L__BB11_10:
	bar.sync 	0;
	setp.gt.u32 	%p6, %r1, 31;
	@%p6 bra 	$L__BB11_13;
	ld.volatile.shared.u32 	%r25, [%r9+128];
	ld.volatile.shared.u32 	%r26, [%r9];
	add.s32 	%r27, %r26, %r25;
	st.volatile.shared.u32 	[%r9], %r27;
	ld.volatile.shared.u32 	%r28, [%r9+64];
	ld.volatile.shared.u32 	%r29, [%r9];
	add.s32 	%r30, %r29, %r28;
	st.volatile.shared.u32 	[%r9], %r30;
	ld.volatile.shared.u32 	%r31, [%r9+32];
	ld.volatile.shared.u32 	%r32, [%r9];
	add.s32 	%r33, %r32, %r31;
	st.volatile.shared.u32 	[%r9], %r33;
	ld.volatile.shared.u32 	%r34, [%r9+16];
	ld.volatile.shared.u32 	%r35, [%r9];
	add.s32 	%r36, %r35, %r34;
	st.volatile.shared.u32 	[%r9], %r36;
	ld.volatile.shared.u32 	%r37, [%r9+8];
	ld.volatile.shared.u32 	%r38, [%r9];
	add.s32 	%r39, %r38, %r37;
	st.volatile.shared.u32 	[%r9], %r39;
	ld.volatile.shared.u32 	%r40, [%r9+4];
	ld.volatile.shared.u32 	%r41, [%r9];
	add.s32 	%r42, %r41, %r40;
	st.volatile.shared.u32 	[%r9], %r42;
	setp.ne.s32 	%p7, %r1, 0;
	@%p7 bra 	$L__BB11_13;
	ld.shared.u32 	%r43, [sdata];
	cvta.to.global.u64 	%rd8, %rd2;
	mul.wide.u32 	%rd9, %r2, 4;
	add.s64 	%rd10, %rd8, %rd9;
	st.global.u32 	[%rd10], %r43;
$L__BB11_13:
	ret;

}
	// .globl	_Z7reduce6ILj512EEvPKiPii
.visible .entry _Z7reduce6ILj512EEvPKiPii(
	.param .u64 .ptr .align 1 _Z7reduce6ILj512EEvPKiPii_param_0,
	.param .u64 .ptr .align 1 _Z7reduce6ILj512EEvPKiPii_param_1,
	.param .u32 _Z7reduce6ILj512EEvPKiPii_param_2
)
{
	.reg .pred 	%p<8>;
	.reg .b32 	%r<46>;
	.reg .b64 	%rd<11>;

	ld.param.u64 	%rd3, [_Z7reduce6ILj512EEvPKiPii_param_0];
	ld.param.u64 	%rd2, [_Z7reduce6ILj512EEvPKiPii_param_1];
	ld.param.u32 	%r10, [_Z7reduce6ILj512EEvPKiPii_param_2];
	cvta.to.global.u64 	%rd1, %rd3;
	mov.u32 	%r1, %tid.x;
	mov.u32 	%r2, %ctaid.x;
	shl.b32 	%r12, %r2, 10;
	or.b32  	%r3, %r12, %r1;
	setp.ge.u32 	%p1, %r3, %r10;
	mov.b32 	%r45, 0;
	@%p1 bra 	$L__BB12_2;
	mul.wide.u32 	%rd4, %r3, 4;
	add.s64 	%rd5, %rd1, %rd4;
	ld.global.nc.u32 	%r45, [%rd5];
$L__BB12_2:
	add.s32 	%r6, %r3, 512;
	setp.ge.u32 	%p2, %r6, %r10;
	@%p2 bra 	$L__BB12_4;
	mul.wide.u32 	%rd6, %r6, 4;
	add.s64 	%rd7, %rd1, %rd6;
	ld.global.nc.u32 	%r13, [%rd7];
	add.s32 	%r45, %r13, %r45;
$L__BB12_4:
	shl.b32 	%r14, %r1, 2;
	mov.u32 	%r15, sdata;
	add.s32 	%r9, %r15, %r14;
	st.shared.u32 	[%r9], %r45;
	bar.sync 	0;
	setp.gt.u32 	%p3, %r1, 255;
	@%p3 bra 	$L__BB12_6;
	ld.shared.u32 	%r16, [%r9+1024];
	ld.shared.u32 	%r17, [%r9];
	add.s32 	%r18, %r17, %r16;
	st.shared.u32 	[%r9], %r18;
$L__BB12_6:
	bar.sync 	0;
	setp.gt.u32 	%p4, %r1, 127;
	@%p4 bra 	$L__BB12_8;
	ld.shared.u32 	%r19, [%r9+512];
	ld.shared.u32 	%r20, [%r9];
	add.s32 	%r21, %r20, %r19;
	st.shared.u32 	[%r9], %r21;
$L__BB12_8:
	bar.sync 	0;
	setp.gt.u32 	%p5, %r1, 63;
	@%p5 bra 	$L__BB12_10;
	ld.shared.u32 	%r22, [%r9+256];
	ld.shared.u32 	%r23, [%r9];
	add.s32 	%r24, %r23, %r22;
	st.shared.u32 	[%r9], %r24;
$L__BB12_10:
	bar.sync 	0;
	setp.gt.u32 	%p6, %r1, 31;
	@%p6 bra 	$L__BB12_13;
	ld.volatile.shared.u32 	%r25, [%r9+128];
	ld.volatile.shared.u32 	%r26, [%r9];
	add.s32 	%r27, %r26, %r25;
	st.volatile.shared.u32 	[%r9], %r27;
	ld.volatile.shared.u32 	%r28, [%r9+64];
	ld.volatile.shared.u32 	%r29, [%r9];
	add.s32 	%r30, %r29, %r28;
	st.volatile.shared.u32 	[%r9], %r30;
	ld.volatile.shared.u32 	%r31, [%r9+32];
	ld.volatile.shared.u32 	%r32, [%r9];
	add.s32 	%r33, %r32, %r31;
	st.volatile.shared.u32 	[%r9], %r33;
	ld.volatile.shared.u32 	%r34, [%r9+16];
	ld.volatile.shared.u32 	%r35, [%r9];
	add.s32 	%r36, %r35, %r34;
	st.volatile.shared.u32 	[%r9], %r36;
	ld.volatile.shared.u32 	%r37, [%r9+8];
	ld.volatile.shared.u32 	%r38, [%r9];
	add.s32 	%r39, %r38, %r37;
	st.volatile.shared.u32 	[%r9], %r39;
	ld.volatile.shared.u32 	%r40, [%r9+4];
	ld.volatile.shared.u32 	%r41, [%r9];
	add.s32 	%r42, %r41, %r40;
	st.volatile.shared.u32 	[%r9], %r42;
	setp.ne.s32 	%p7, %r1, 0;
	@%p7 bra 	$L__BB12_13;
	ld.shared.u32 	%r43, [sdata];
	cvta.to.global.u64 	%rd8, %rd2;
	mul.wide.u32 	%rd9, %r2, 4;
	add.s64 	%rd10, %rd8, %rd9;
	st.global.u32 	[%rd10], %r43;
$L__BB12_13:
	ret;

}
	// .globl	_Z7reduce7ILj512EEvPKiPii
.visible .entry _Z7reduce7ILj512EEvPKiPii(
	.param .u64 .ptr .align 1 _Z7reduce7ILj512EEvPKiPii_param_0,
	.param .u64 .ptr .align 1 _Z7reduce7ILj512EEvPKiPii_param_1,
	.param .u32 _Z7reduce7ILj512EEvPKiPii_param_2
)
{
	.reg .pred 	%p<9>;
	.reg .b32 	%r<55>;
	.reg .b64 	%rd<11>;

	ld.param.u64 	%rd3, [_Z7reduce7ILj512EEvPKiPii_param_0];
	ld.param.u64 	%rd2, [_Z7reduce7ILj512EEvPKiPii_param_1];
	ld.param.u32 	%r14, [_Z7reduce7ILj512EEvPKiPii_param_2];
	cvta.to.global.u64 	%rd1, %rd3;
	mov.u32 	%r1, %tid.x;
	mov.u32 	%r2, %ctaid.x;
	shl.b32 	%r16, %r2, 10;
	or.b32  	%r52, %r16, %r1;
	setp.ge.u32 	%p1, %r52, %r14;
	mov.b32 	%r51, 0;
	@%p1 bra 	$L__BB13_5;
	mov.u32 	%r18, %nctaid.x;
	shl.b32 	%r4, %r18, 10;
	mov.b32 	%r51, 0;
$L__BB13_2:
	mul.wide.u32 	%rd4, %r52, 4;
	add.s64 	%rd5, %rd1, %rd4;
	ld.global.nc.u32 	%r19, [%rd5];
	add.s32 	%r51, %r19, %r51;
	add.s32 	%r8, %r52, 512;
	setp.ge.u32 	%p2, %r8, %r14;
	@%p2 bra 	$L__BB13_4;
	mul.wide.u32 	%rd6, %r8, 4;
	add.s64 	%rd7, %rd1, %rd6;
	ld.global.nc.u32 	%r20, [%rd7];
	add.s32 	%r51, %r20, %r51;
$L__BB13_4:
	add.s32 	%r52, %r52, %r4;
	setp.lt.u32 	%p3, %r52, %r14;
	@%p3 bra 	$L__BB13_2;
$L__BB13_5:
	shl.b32 	%r21, %r1, 2;
	mov.u32 	%r22, sdata;
	add.s32 	%r13, %r22, %r21;
	st.shared.u32 	[%r13], %r51;
	bar.sync 	0;
	setp.gt.u32 	%p4, %r1, 255;
	@%p4 bra 	$L__BB13_7;
	ld.shared.u32 	%r23, [%r13+1024];
	ld.shared.u32 	%r24, [%r13];
	add.s32 	%r25, %r24, %r23;
	st.shared.u32 	[%r13], %r25;
$L__BB13_7:
	bar.sync 	0;
	setp.gt.u32 	%p5, %r1, 127;
	@%p5 bra 	$L__BB13_9;
	ld.shared.u32 	%r26, [%r13+512];
	ld.shared.u32 	%r27, [%r13];
	add.s32 	%r28, %r27, %r26;
	st.shared.u32 	[%r13], %r28;
$L__BB13_9:
	bar.sync 	0;
	setp.gt.u32 	%p6, %r1, 63;
	@%p6 bra 	$L__BB13_11;
	ld.shared.u32 	%r29, [%r13+256];
	ld.shared.u32 	%r30, [%r13];
	add.s32 	%r31, %r30, %r29;
	st.shared.u32 	[%r13], %r31;
$L__BB13_11:
	bar.sync 	0;
	setp.gt.u32 	%p7, %r1, 31;
	@%p7 bra 	$L__BB13_14;
	ld.volatile.shared.u32 	%r32, [%r13+128];
	ld.volatile.shared.u32 	%r33, [%r13];
	add.s32 	%r34, %r33, %r32;
	st.volatile.shared.u32 	[%r13], %r34;
	ld.volatile.shared.u32 	%r35, [%r13+64];
	ld.volatile.shared.u32 	%r36, [%r13];
	add.s32 	%r37, %r36, %r35;
	st.volatile.shared.u32 	[%r13], %r37;
	ld.volatile.shared.u32 	%r38, [%r13+32];
	ld.volatile.shared.u32 	%r39, [%r13];
	add.s32 	%r40, %r39, %r38;
	st.volatile.shared.u32 	[%r13], %r40;
	ld.volatile.shared.u32 	%r41, [%r13+16];
	ld.volatile.shared.u32 	%r42, [%r13];
	add.s32 	%r43, %r42, %r41;
	st.volatile.shared.u32 	[%r13], %r43;
	ld.volatile.shared.u32 	%r44, [%r13+8];
	ld.volatile.shared.u32 	%r45, [%r13];
	add.s32 	%r46, %r45, %r44;
	st.volatile.shared.u32 	[%r13], %r46;
	ld.volatile.shared.u32 	%r47, [%r13+4];
	ld.volatile.shared.u32 	%r48, [%r13];
	add.s32 	%r49, %r48, %r47;
	st.volatile.shared.u32 	[%r13], %r49;
	setp.ne.s32 	%p8, %r1, 0;
	@%p8 bra 	$L__BB13_14;
	ld.shared.u32 	%r50, [sdata];
	cvta.to.global.u64 	%rd8, %rd2;
	mul.wide.u32 	%rd9, %r2, 4;
	add.s64 	%rd10, %rd8, %rd9;
	st.global.u32 	[%rd10], %r50;
$L__BB13_14:
	ret;

}
	// .globl	_Z7reduce1ILj256EEvPKiPii
.visible .entry _Z7reduce1ILj256EEvPKiPii(
	.param .u64 .ptr .align 1 _Z7reduce1ILj256EEvPKiPii_param_0,
	.param .u64 .ptr .align 1 _Z7reduce1ILj256EEvPKiPii_param_1,
	.param .u32 _Z7reduce1ILj256EEvPKiPii_param_2
)
{
	.reg .pred 	%p<11>;
	.reg .b32 	%r<46>;
	.reg .b64 	%rd<9>;

	ld.param.u64 	%rd1, [_Z7reduce1ILj256EEvPKiPii_param_0];
	ld.param.u64 	%rd2, [_Z7reduce1ILj256EEvPKiPii_param_1];
	ld.param.u32 	%r8, [_Z7reduce1ILj256EEvPKiPii_param_2];
	mov.u32 	%r1, %tid.x;
	mov.u32 	%r2, %ctaid.x;
	shl.b32 	%r9, %r2, 8;
	add.s32 	%r3, %r9, %r1;
	setp.ge.u32 	%p1, %r3, %r8;
	mov.b32 	%r45, 0;
	@%p1 bra 	$L__BB14_2;
	cvta.to.global.u64 	%rd3, %rd1;
	mul.wide.u32 	%rd4, %r3, 4;
	add.s64 	%rd5, %rd3, %rd4;
	ld.global.nc.u32 	%r45, [%rd5];
$L__BB14_2:
	shl.b32 	%r10, %r1, 2;
	mov.u32 	%r11, sdata;
	add.s32 	%r6, %r11, %r10;
	st.shared.u32 	[%r6], %r45;
	bar.sync 	0;
	and.b32  	%r12, %r1, 1;
	setp.eq.b32 	%p2, %r12, 1;
	@%p2 bra 	$L__BB14_4;
	ld.shared.u32 	%r13, [%r6+4];
	ld.shared.u32 	%r14, [%r6];
	add.s32 	%r15, %r14, %r13;
	st.shared.u32 	[%r6], %r15;
$L__BB14_4:
	bar.sync 	0;
	and.b32  	%r16, %r1, 3;
	setp.ne.s32 	%p3, %r16, 0;
	@%p3 bra 	$L__BB14_6;
	ld.shared.u32 	%r17, [%r6+8];
	ld.shared.u32 	%r18, [%r6];
	add.s32 	%r19, %r18, %r17;
	st.shared.u32 	[%r6], %r19;
$L__BB14_6:
	bar.sync 	0;
	and.b32  	%r20, %r1, 7;
	setp.ne.s32 	%p4, %r20, 0;
	@%p4 bra 	$L__BB14_8;
	ld.shared.u32 	%r21, [%r6+16];
	ld.shared.u32 	%r22, [%r6];
	add.s32 	%r23, %r22, %r21;
	st.shared.u32 	[%r6], %r23;
$L__BB14_8:
	bar.sync 	0;
	and.b32  	%r24, %r1, 15;
	setp.ne.s32 	%p5, %r24, 0;
	@%p5 bra 	$L__BB14_10;
	ld.shared.u32 	%r25, [%r6+32];
	ld.shared.u32 	%r26, [%r6];
	add.s32 	%r27, %r26, %r25;
	st.shared.u32 	[%r6], %r27;
$L__BB14_10:
	bar.sync 	0;
	and.b32  	%r28, %r1, 31;
	setp.ne.s32 	%p6, %r28, 0;
	@%p6 bra 	$L__BB14_12;
	ld.shared.u32 	%r29, [%r6+64];
	ld.shared.u32 	%r30, [%r6];
	add.s32 	%r31, %r30, %r29;
	st.shared.u32 	[%r6], %r31;
$L__BB14_12:
	bar.sync 	0;
	and.b32  	%r32, %r1, 63;
	setp.ne.s32 	%p7, %r32, 0;
	@%p7 bra 	$L__BB14_14;
	ld.shared.u32 	%r33, [%r6+128];
	ld.shared.u32 	%r34, [%r6];
	add.s32 	%r35, %r34, %r33;
	st.shared.u32 	[%r6], %r35;
$L__BB14_14:
	bar.sync 	0;
	and.b32  	%r36, %r1, 127;
	setp.ne.s32 	%p8, %r36, 0;
	@%p8 bra 	$L__BB14_16;
	ld.shared.u32 	%r37, [%r6+256];
	ld.shared.u32 	%r38, [%r6];
	add.s32 	%r39, %r38, %r37;
	st.shared.u32 	[%r6], %r39;
$L__BB14_16:
	bar.sync 	0;
	and.b32  	%r40, %r1, 255;
	setp.ne.s32 	%p9, %r40, 0;
	@%p9 bra 	$L__BB14_18;
	ld.shared.u32 	%r41, [%r6+512];
	ld.shared.u32 	%r42, [%r6];
	add.s32 	%r43, %r42, %r41;
	st.shared.u32 	[%r6], %r43;
$L__BB14_18:
	bar.sync 	0;
	setp.ne.s32 	%p10, %r1, 0;
	@%p10 bra 	$L__BB14_20;
	ld.shared.u32 	%r44, [sdata];
	cvta.to.global.u64 	%rd6, %rd2;
	mul.wide.u32 	%rd7, %r2, 4;
	add.s64 	%rd8, %rd6, %rd7;
	st.global.u32 	[%rd8], %r44;
$L__BB14_20:
	ret;

}
	// .globl	_Z7reduce2ILj256EEvPKiPii
.visible .entry _Z7reduce2ILj256EEvPKiPii(
	.param .u64 .ptr .align 1 _Z7reduce2ILj256EEvPKiPii_param_0,
	.param .u64 .ptr .align 1 _Z7reduce2ILj256EEvPKiPii_param_1,
	.param .u32 _Z7reduce2ILj256EEvPKiPii_param_2
)
{
	.reg .pred 	%p<11>;
	.reg .b32 	%r<48>;
	.reg .b64 	%rd<9>;

	ld.param.u64 	%rd1, [_Z7reduce2ILj256EEvPKiPii_param_0];
	ld.param.u64 	%rd2, [_Z7reduce2ILj256EEvPKiPii_param_1];
	ld.param.u32 	%r8, [_Z7reduce2ILj256EEvPKiPii_param_2];
	mov.u32 	%r1, %tid.x;
	mov.u32 	%r2, %ctaid.x;
	shl.b32 	%r9, %r2, 8;
	add.s32 	%r3, %r9, %r1;
	setp.ge.u32 	%p1, %r3, %r8;
	mov.b32 	%r47, 0;
	@%p1 bra 	$L__BB15_2;
	cvta.to.global.u64 	%rd3, %rd1;
	mul.wide.u32 	%rd4, %r3, 4;
	add.s64 	%rd5, %rd3, %rd4;
	ld.global.nc.u32 	%r47, [%rd5];
$L__BB15_2:
	shl.b32 	%r10, %r1, 2;
	mov.u32 	%r11, sdata;
	add.s32 	%r12, %r11, %r10;
	st.shared.u32 	[%r12], %r47;
	bar.sync 	0;
	setp.gt.u32 	%p2, %r1, 127;
	add.s32 	%r6, %r12, %r10;
	@%p2 bra 	$L__BB15_4;
	ld.shared.v2.u32 	{%r13, %r14}, [%r6];
	add.s32 	%r15, %r13, %r14;
	st.shared.u32 	[%r6], %r15;
$L__BB15_4:
	bar.sync 	0;
	setp.gt.u32 	%p3, %r1, 63;
	@%p3 bra 	$L__BB15_6;
	shl.b32 	%r16, %r1, 3;
	add.s32 	%r17, %r6, %r16;
	.pragma "used_bytes_mask 3855";
	ld.shared.v4.u32 	{%r18, %r19, %r20, %r21}, [%r17];
	add.s32 	%r22, %r18, %r20;
	st.shared.u32 	[%r17], %r22;
$L__BB15_6:
	bar.sync 	0;
	setp.gt.u32 	%p4, %r1, 31;
	@%p4 bra 	$L__BB15_8;
	mad.lo.s32 	%r23, %r1, 24, %r6;
	ld.shared.u32 	%r24, [%r23+16];
	ld.shared.u32 	%r25, [%r23];
	add.s32 	%r26, %r25, %r24;
	st.shared.u32 	[%r23], %r26;
$L__BB15_8:
	bar.sync 	0;
	setp.gt.u32 	%p5, %r1, 15;
	@%p5 bra 	$L__BB15_10;
	mad.lo.s32 	%r27, %r1, 56, %r6;
	ld.shared.u32 	%r28, [%r27+32];
	ld.shared.u32 	%r29, [%r27];
	add.s32 	%r30, %r29, %r28;
	st.shared.u32 	[%r27], %r30;
$L__BB15_10:
	bar.sync 	0;
	setp.gt.u32 	%p6, %r1, 7;
	@%p6 bra 	$L__BB15_12;
	mad.lo.s32 	%r31, %r1, 120, %r6;
	ld.shared.u32 	%r32, [%r31+64];
	ld.shared.u32 	%r33, [%r31];
	add.s32 	%r34, %r33, %r32;
	st.shared.u32 	[%r31], %r34;
$L__BB15_12:
	bar.sync 	0;
	setp.gt.u32 	%p7, %r1, 3;
	@%p7 bra 	$L__BB15_14;
	mad.lo.s32 	%r35, %r1, 248, %r6;
	ld.shared.u32 	%r36, [%r35+128];
	ld.shared.u32 	%r37, [%r35];
	add.s32 	%r38, %r37, %r36;
	st.shared.u32 	[%r35], %r38;
$L__BB15_14:
	bar.sync 	0;
	setp.gt.u32 	%p8, %r1, 1;
	@%p8 bra 	$L__BB15_16;
	mad.lo.s32 	%r39, %r1, 504, %r6;
	ld.shared.u32 	%r40, [%r39+256];
	ld.shared.u32 	%r41, [%r39];
	add.s32 	%r42, %r41, %r40;
	st.shared.u32 	[%r39], %r42;
$L__BB15_16:
	bar.sync 	0;
	setp.ne.s32 	%p9, %r1, 0;
	@%p9 bra 	$L__BB15_18;
	ld.shared.u32 	%r43, [sdata+512];
	ld.shared.u32 	%r44, [sdata];
	add.s32 	%r45, %r44, %r43;
	st.shared.u32 	[sdata], %r45;
$L__BB15_18:
	setp.ne.s32 	%p10, %r1, 0;
	bar.sync 	0;
	@%p10 bra 	$L__BB15_20;
	ld.shared.u32 	%r46, [sdata];
	cvta.to.global.u64 	%rd6, %rd2;
	mul.wide.u32 	%rd7, %r2, 4;
	add.s64 	%rd8, %rd6, %rd7;
	st.global.u32 	[%rd8], %r46;
$L__BB15_20:
	ret;

}
	// .globl	_Z7reduce3ILj256EEvPKiPii
.visible .entry _Z7reduce3ILj256EEvPKiPii(
	.param .u64 .ptr .align 1 _Z7reduce3ILj256EEvPKiPii_param_0,
	.param .u64 .ptr .align 1 _Z7reduce3ILj256EEvPKiPii_param_1,
	.param .u32 _Z7reduce3ILj256EEvPKiPii_param_2
)
{
	.reg .pred 	%p<11>;
	.reg .b32 	%r<38>;
	.reg .b64 	%rd<9>;

	ld.param.u64 	%rd1, [_Z7reduce3ILj256EEvPKiPii_param_0];
	ld.param.u64 	%rd2, [_Z7reduce3ILj256EEvPKiPii_param_1];
	ld.param.u32 	%r8, [_Z7reduce3ILj256EEvPKiPii_param_2];
	mov.u32 	%r1, %tid.x;
	mov.u32 	%r2, %ctaid.x;
	shl.b32 	%r9, %r2, 8;
	add.s32 	%r3, %r9, %r1;
	setp.ge.u32 	%p1, %r3, %r8;
	mov.b32 	%r37, 0;
	@%p1 bra 	$L__BB16_2;
	cvta.to.global.u64 	%rd3, %rd1;
	mul.wide.u32 	%rd4, %r3, 4;
	add.s64 	%rd5, %rd3, %rd4;
	ld.global.nc.u32 	%r37, [%rd5];
$L__BB16_2:
	shl.b32 	%r10, %r1, 2;
	mov.u32 	%r11, sdata;
	add.s32 	%r6, %r11, %r10;
	st.shared.u32 	[%r6], %r37;
	bar.sync 	0;
	setp.gt.u32 	%p2, %r1, 127;
	@%p2 bra 	$L__BB16_4;
	ld.shared.u32 	%r12, [%r6+512];
	ld.shared.u32 	%r13, [%r6];
	add.s32 	%r14, %r13, %r12;
	st.shared.u32 	[%r6], %r14;
$L__BB16_4:
	bar.sync 	0;
	setp.gt.u32 	%p3, %r1, 63;
	@%p3 bra 	$L__BB16_6;
	ld.shared.u32 	%r15, [%r6+256];
	ld.shared.u32 	%r16, [%r6];
	add.s32 	%r17, %r16, %r15;
	st.shared.u32 	[%r6], %r17;
$L__BB16_6:
	bar.sync 	0;
	setp.gt.u32 	%p4, %r1, 31;
	@%p4 bra 	$L__BB16_8;
	ld.shared.u32 	%r18, [%r6+128];
	ld.shared.u32 	%r19, [%r6];
	add.s32 	%r20, %r19, %r18;
	st.shared.u32 	[%r6], %r20;
$L__BB16_8:
	bar.sync 	0;
	setp.gt.u32 	%p5, %r1, 15;
	@%p5 bra 	$L__BB16_10;
	ld.shared.u32 	%r21, [%r6+64];
	ld.shared.u32 	%r22, [%r6];
	add.s32 	%r23, %r22, %r21;
	st.shared.u32 	[%r6], %r23;
$L__BB16_10:
	bar.sync 	0;
	setp.gt.u32 	%p6, %r1, 7;
	@%p6 bra 	$L__BB16_12;
	ld.shared.u32 	%r24, [%r6+32];
	ld.shared.u32 	%r25, [%r6];
	add.s32 	%r26, %r25, %r24;
	st.shared.u32 	[%r6], %r26;
$L__BB16_12:
	bar.sync 	0;
	setp.gt.u32 	%p7, %r1, 3;
	@%p7 bra 	$L__BB16_14;
	ld.shared.u32 	%r27, [%r6+16];
	ld.shared.u32 	%r28, [%r6];
	add.s32 	%r29, %r28, %r27;
	st.shared.u32 	[%r6], %r29;
$L__BB16_14:
	bar.sync 	0;
	setp.gt.u32 	%p8, %r1, 1;
	@%p8 bra 	$L__BB16_16;
	ld.shared.u32 	%r30, [%r6+8];
	ld.shared.u32 	%r31, [%r6];
	add.s32 	%r32, %r31, %r30;
	st.shared.u32 	[%r6], %r32;
$L__BB16_16:
	bar.sync 	0;
	setp.ne.s32 	%p9, %r1, 0;
	@%p9 bra 	$L__BB16_18;
	ld.shared.u32 	%r33, [sdata+4];
	ld.shared.u32 	%r34, [%r6];
	add.s32 	%r35, %r34, %r33;
	st.shared.u32 	[%r6], %r35;
$L__BB16_18:
	setp.ne.s32 	%p10, %r1, 0;
	bar.sync 	0;
	@%p10 bra 	$L__BB16_20;
	ld.shared.u32 	%r36, [sdata];
	cvta.to.global.u64 	%rd6, %rd2;
	mul.wide.u32 	%rd7, %r2, 4;
	add.s64 	%rd8, %rd6, %rd7;
	st.global.u32 	[%rd8], %r36;
$L__BB16_20:
	ret;

}
	// .globl	_Z7reduce4ILj256EEvPKiPii
.visible .entry _Z7reduce4ILj256EEvPKiPii(
	.param .u64 .ptr .align 1 _Z7reduce4ILj256EEvPKiPii_param_0,
	.param .u64 .ptr .align 1 _Z7reduce4ILj256EEvPKiPii_param_1,
	.param .u32 _Z7reduce4ILj256EEvPKiPii_param_2
)
{
	.reg .pred 	%p<12>;
	.reg .b32 	%r<43>;
	.reg .b64 	%rd<11>;

	ld.param.u64 	%rd3, [_Z7reduce4ILj256EEvPKiPii_param_0];
	ld.param.u64 	%rd2, [_Z7reduce4ILj256EEvPKiPii_param_1];
	ld.param.u32 	%r10, [_Z7reduce4ILj256EEvPKiPii_param_2];
	cvta.to.global.u64 	%rd1, %rd3;
	mov.u32 	%r1, %tid.x;
	mov.u32 	%r2, %ctaid.x;
	shl.b32 	%r12, %r2, 9;
	add.s32 	%r3, %r12, %r1;
	setp.ge.u32 	%p1, %r3, %r10;
	mov.b32 	%r42, 0;
	@%p1 bra 	$L__BB17_2;
	mul.wide.u32 	%rd4, %r3, 4;
	add.s64 	%rd5, %rd1, %rd4;
	ld.global.nc.u32 	%r42, [%rd5];
$L__BB17_2:
	add.s32 	%r6, %r3, 256;
	setp.ge.u32 	%p2, %r6, %r10;
	@%p2 bra 	$L__BB17_4;
	mul.wide.u32 	%rd6, %r6, 4;
	add.s64 	%rd7, %rd1, %rd6;
	ld.global.nc.u32 	%r13, [%rd7];
	add.s32 	%r42, %r13, %r42;
$L__BB17_4:
	shl.b32 	%r14, %r1, 2;
	mov.u32 	%r15, sdata;
	add.s32 	%r9, %r15, %r14;
	st.shared.u32 	[%r9], %r42;
	bar.sync 	0;
	setp.gt.u32 	%p3, %r1, 127;
	@%p3 bra 	$L__BB17_6;
	ld.shared.u32 	%r16, [%r9+512];
	ld.shared.u32 	%r17, [%r9];
	add.s32 	%r18, %r17, %r16;
	st.shared.u32 	[%r9], %r18;
$L__BB17_6:
	bar.sync 	0;
	setp.gt.u32 	%p4, %r1, 63;
	@%p4 bra 	$L__BB17_8;
	ld.shared.u32 	%r19, [%r9+256];
	ld.shared.u32 	%r20, [%r9];
	add.s32 	%r21, %r20, %r19;
	st.shared.u32 	[%r9], %r21;
$L__BB17_8:
	bar.sync 	0;
	setp.gt.u32 	%p5, %r1, 31;
	@%p5 bra 	$L__BB17_10;
	ld.shared.u32 	%r22, [%r9+128];
	ld.shared.u32 	%r23, [%r9];
	add.s32 	%r24, %r23, %r22;
	st.shared.u32 	[%r9], %r24;
$L__BB17_10:
	bar.sync 	0;
	setp.gt.u32 	%p6, %r1, 15;
	@%p6 bra 	$L__BB17_12;
	ld.shared.u32 	%r25, [%r9+64];
	ld.shared.u32 	%r26, [%r9];
	add.s32 	%r27, %r26, %r25;
	st.shared.u32 	[%r9], %r27;
$L__BB17_12:
	bar.sync 	0;
	setp.gt.u32 	%p7, %r1, 7;
	@%p7 bra 	$L__BB17_14;
	ld.shared.u32 	%r28, [%r9+32];
	ld.shared.u32 	%r29, [%r9];
	add.s32 	%r30, %r29, %r28;
	st.shared.u32 	[%r9], %r30;
$L__BB17_14:
	bar.sync 	0;
	setp.gt.u32 	%p8, %r1, 3;
	@%p8 bra 	$L__BB17_16;
	ld.shared.u32 	%r31, [%r9+16];
	ld.shared.u32 	%r32, [%r9];
	add.s32 	%r33, %r32, %r31;
	st.shared.u32 	[%r9], %r33;
$L__BB17_16:
	bar.sync 	0;
	setp.gt.u32 	%p9, %r1, 1;
	@%p9 bra 	$L__BB17_18;
	ld.shared.u32 	%r34, [%r9+8];
	ld.shared.u32 	%r35, [%r9];
	add.s32 	%r36, %r35, %r34;
	st.shared.u32 	[%r9], %r36;
$L__BB17_18:
	bar.sync 	0;
	setp.ne.s32 	%p10, %r1, 0;
	@%p10 bra 	$L__BB17_20;
	ld.shared.u32 	%r37, [sdata+4];
	ld.shared.u32 	%r38, [%r9];
	add.s32 	%r39, %r38, %r37;
	st.shared.u32 	[%r9], %r39;
$L__BB17_20:
	setp.ne.s32 	%p11, %r1, 0;
	bar.sync 	0;
	@%p11 bra 	$L__BB17_22;
	ld.shared.u32 	%r40, [sdata];
	cvta.to.global.u64 	%rd8, %rd2;
	mul.wide.u32 	%rd9, %r2, 4;
	add.s64 	%rd10, %rd8, %rd9;
	st.global.u32 	[%rd10], %r40;
$L__BB17_22:
	ret;

}
	// .globl	_Z7reduce5ILj256EEvPKiPii
.visible .entry _Z7reduce5ILj256EEvPKiPii(
	.param .u64 .ptr .align 1 _Z7reduce5ILj256EEvPKiPii_param_0,
	.param .u64 .ptr .align 1 _Z7reduce5ILj256EEvPKiPii_param_1,
	.param .u32 _Z7reduce5ILj256EEvPKiPii_param_2
)
{
	.reg .pred 	%p<7>;
	.reg .b32 	%r<43>;
	.reg .b64 	%rd<11>;

	ld.param.u64 	%rd3, [_Z7reduce5ILj256EEvPKiPii_param_0];
	ld.param.u64 	%rd2, [_Z7reduce5ILj256EEvPKiPii_param_1];
	ld.param.u32 	%r10, [_Z7reduce5ILj256EEvPKiPii_param_2];
	cvta.to.global.u64 	%rd1, %rd3;
	mov.u32 	%r1, %tid.x;
	mov.u32 	%r2, %ctaid.x;
	shl.b32 	%r12, %r2, 9;
	add.s32 	%r3, %r12, %r1;
	setp.ge.u32 	%p1, %r3, %r10;
	mov.b32 	%r42, 0;
	@%p1 bra 	$L__BB18_2;
	mul.wide.u32 	%rd4, %r3, 4;
	add.s64 	%rd5, %rd1, %rd4;
	ld.global.nc.u32 	%r42, [%rd5];
$L__BB18_2:
	add.s32 	%r6, %r3, 256;
	setp.ge.u32 	%p2, %r6, %r10;
	@%p2 bra 	$L__BB18_4;
	mul.wide.u32 	%rd6, %r6, 4;
	add.s64 	%rd7, %rd1, %rd6;
	ld.global.nc.u32 	%r13, [%rd7];
	add.s32 	%r42, %r13, %r42;
$L__BB18_4:
	shl.b32 	%r14, %r1, 2;
	mov.u32 	%r15, sdata;
	add.s32 	%r9, %r15, %r14;
	st.shared.u32 	[%r9], %r42;
	bar.sync 	0;
	setp.gt.u32 	%p3, %r1, 127;
	@%p3 bra 	$L__BB18_6;
	ld.shared.u32 	%r16, [%r9+512];
	ld.shared.u32 	%r17, [%r9];
	add.s32 	%r18, %r17, %r16;
	st.shared.u32 	[%r9], %r18;
$L__BB18_6:
	bar.sync 	0;
	setp.gt.u32 	%p4, %r1, 63;
	@%p4 bra 	$L__BB18_8;
	ld.shared.u32 	%r19, [%r9+256];
	ld.shared.u32 	%r20, [%r9];
	add.s32 	%r21, %r20, %r19;
	st.shared.u32 	[%r9], %r21;
$L__BB18_8:
	bar.sync 	0;
	setp.gt.u32 	%p5, %r1, 31;
	@%p5 bra 	$L__BB18_11;
	ld.volatile.shared.u32 	%r22, [%r9+128];
	ld.volatile.shared.u32 	%r23, [%r9];
	add.s32 	%r24, %r23, %r22;
	st.volatile.shared.u32 	[%r9], %r24;
	ld.volatile.shared.u32 	%r25, [%r9+64];
	ld.volatile.shared.u32 	%r26, [%r9];
	add.s32 	%r27, %r26, %r25;
	st.volatile.shared.u32 	[%r9], %r27;
	ld.volatile.shared.u32 	%r28, [%r9+32];
	ld.volatile.shared.u32 	%r29, [%r9];
	add.s32 	%r30, %r29, %r28;
	st.volatile.shared.u32 	[%r9], %r30;
	ld.volatile.shared.u32 	%r31, [%r9+16];
	ld.volatile.shared.u32 	%r32, [%r9];
	add.s32 	%r33, %r32, %r31;
	st.volatile.shared.u32 	[%r9], %r33;
	ld.volatile.shared.u32 	%r34, [%r9+8];
	ld.volatile.shared.u32 	%r35, [%r9];
	add.s32 	%r36, %r35, %r34;
	st.volatile.shared.u32 	[%r9], %r36;
	ld.volatile.shared.u32 	%r37, [%r9+4];
	ld.volatile.shared.u32 	%r38, [%r9];
	add.s32 	%r39, %r38, %r37;
	st.volatile.shared.u32 	[%r9], %r39;
	setp.ne.s32 	%p6, %r1, 0;
	@%p6 bra 	$L__BB18_11;
	ld.shared.u32 	%r40, [sdata];
	cvta.to.global.u64 	%rd8, %rd2;
	mul.wide.u32 	%rd9, %r2, 4;
	add.s64 	%rd10, %rd8, %rd9;
	st.global.u32 	[%rd10], %r40;
$L__BB18_11:
	ret;

}
	// .globl	_Z7reduce6ILj256EEvPKiPii
.visible .entry _Z7reduce6ILj256EEvPKiPii(
	.param .u64 .ptr .align 1 _Z7reduce6ILj256EEvPKiPii_param_0,
	.param .u64 .ptr .align 1 _Z7reduce6ILj256EEvPKiPii_param_1,
	.param .u32 _Z7reduce6ILj256EEvPKiPii_param_2
)
{
	.reg .pred 	%p<7>;
	.reg .b32 	%r<43>;
	.reg .b64 	%rd<11>;

	ld.param.u64 	%rd3, [_Z7reduce6ILj256EEvPKiPii_param_0];
	ld.param.u64 	%rd2, [_Z7reduce6ILj256EEvPKiPii_param_1];
	ld.param.u32 	%r10, [_Z7reduce6ILj256EEvPKiPii_param_2];
	cvta.to.global.u64 	%rd1, %rd3;
	mov.u32 	%r1, %tid.x;
	mov.u32 	%r2, %ctaid.x;
	shl.b32 	%r12, %r2, 9;
	add.s32 	%r3, %r12, %r1;
	setp.ge.u32 	%p1, %r3, %r10;
	mov.b32 	%r42, 0;
	@%p1 bra 	$L__BB19_2;
	mul.wide.u32 	%rd4, %r3, 4;
	add.s64 	%rd5, %rd1, %rd4;
	ld.global.nc.u32 	%r42, [%rd5];
$L__BB19_2:
	add.s32 	%r6, %r3, 256;
	setp.ge.u32 	%p2, %r6, %r10;
	@%p2 bra 	$L__BB19_4;
	mul.wide.u32 	%rd6, %r6, 4;
	add.s64 	%rd7, %rd1, %rd6;
	ld.global.nc.u32 	%r13, [%rd7];
	add.s32 	%r42, %r13, %r42;
$L__BB19_4:
	shl.b32 	%r14, %r1, 2;
	mov.u32 	%r15, sdata;
	add.s32 	%r9, %r15, %r14;
	st.shared.u32 	[%r9], %r42;
	bar.sync 	0;
	setp.gt.u32 	%p3, %r1, 127;
	@%p3 bra 	$L__BB19_6;
	ld.shared.u32 	%r16, [%r9+512];
	ld.shared.u32 	%r17, [%r9];
	add.s32 	%r18, %r17, %r16;
	st.shared.u32 	[%r9], %r18;
$L__BB19_6:
	bar.sync 	0;
	setp.gt.u32 	%p4, %r1, 63;
	@%p4 bra 	$L__BB19_8;
	ld.shared.u32 	%r19, [%r9+256];
	ld.shared.u32 	%r20, [%r9];
	add.s32 	%r21, %r20, %r19;
	st.shared.u32 	[%r9], %r21;
$L__BB19_8:
	bar.sync 	0;
	setp.gt.u32 	%p5, %r1, 31;
	@%p5 bra 	$L__BB19_11;
	ld.volatile.shared.u32 	%r22, [%r9+128];
	ld.volatile.shared.u32 	%r23, [%r9];
	add.s32 	%r24, %r23, %r22;
	st.volatile.shared.u32 	[%r9], %r24;
	ld.volatile.shared.u32 	%r25, [%r9+64];
	ld.volatile.shared.u32 	%r26, [%r9];
	add.s32 	%r27, %r26, %r25;
	st.volatile.shared.u32 	[%r9], %r27;
	ld.volatile.shared.u32 	%r28, [%r9+32];
	ld.volatile.shared.u32 	%r29, [%r9];
	add.s32 	%r30, %r29, %r28;
	st.volatile.shared.u32 	[%r9], %r30;
	ld.volatile.shared.u32 	%r31, [%r9+16];
	ld.volatile.shared.u32 	%r32, [%r9];
	add.s32 	%r33, %r32, %r31;
	st.volatile.shared.u32 	[%r9], %r33;
	ld.volatile.shared.u32 	%r34, [%r9+8];
	ld.volatile.shared.u32 	%r35, [%r9];
	add.s32 	%r36, %r35, %r34;
	st.volatile.shared.u32 	[%r9], %r36;
	ld.volatile.shared.u32 	%r37, [%r9+4];
	ld.volatile.shared.u32 	%r38, [%r9];
	add.s32 	%r39, %r38, %r37;
	st.volatile.shared.u32 	[%r9], %r39;
	setp.ne.s32 	%p6, %r1, 0;
	@%p6 bra 	$L__BB19_11;
	ld.shared.u32 	%r40, [sdata];
	cvta.to.global.u64 	%rd8, %rd2;
	mul.wide.u32 	%rd9, %r2, 4;
	add.s64 	%rd10, %rd8, %rd9;
	st.global.u32 	[%rd10], %r40;
$L__BB19_11:
	ret;

}
	// .globl	_Z7reduce7ILj256EEvPKiPii
.visible .entry _Z7reduce7ILj256EEvPKiPii(
	.param .u64 .ptr .align 1 _Z7reduce7ILj256EEvPKiPii_param_0,
	.param .u64 .ptr .align 1 _Z7reduce7ILj256EEvPKiPii_param_1,
	.param .u32 _Z7reduce7ILj256EEvPKiPii_param_2
)
{
	.reg .pred 	%p<8>;
	.reg .b32 	%r<52>;
	.reg .b64 	%rd<11>;

	ld.param.u64 	%rd3, [_Z7reduce7ILj256EEvPKiPii_param_0];
	ld.param.u64 	%rd2, [_Z7reduce7ILj256EEvPKiPii_param_1];
	ld.param.u32 	%r14, [_Z7reduce7ILj256EEvPKiPii_param_2];
	cvta.to.global.u64 	%rd1, %rd3;
	mov.u32 	%r1, %tid.x;
	mov.u32 	%r2, %ctaid.x;
	shl.b32 	%r16, %r2, 9;
	add.s32 	%r49, %r16, %r1;
	setp.ge.u32 	%p1, %r49, %r14;
	mov.b32 	%r48, 0;
	@%p1 bra 	$L__BB20_5;
	mov.u32 	%r18, %nctaid.x;
	shl.b32 	%r4, %r18, 9;
	mov.b32 	%r48, 0;
$L__BB20_2:
	mul.wide.u32 	%rd4, %r49, 4;
	add.s64 	%rd5, %rd1, %rd4;
	ld.global.nc.u32 	%r19, [%rd5];
	add.s32 	%r48, %r19, %r48;
	add.s32 	%r8, %r49, 256;
	setp.ge.u32 	%p2, %r8, %r14;
	@%p2 bra 	$L__BB20_4;
	mul.wide.u32 	%rd6, %r8, 4;
	add.s64 	%rd7, %rd1, %rd6;
	ld.global.nc.u32 	%r20, [%rd7];
	add.s32 	%r48, %r20, %r48;
$L__BB20_4:
	add.s32 	%r49, %r49, %r4;
	setp.lt.u32 	%p3, %r49, %r14;
	@%p3 bra 	$L__BB20_2;
$L__BB20_5:
	shl.b32 	%r21, %r1, 2;
	mov.u32 	%r22, sdata;
	add.s32 	%r13, %r22, %r21;
	st.shared.u32 	[%r13], %r48;
	bar.sync 	0;
	setp.gt.u32 	%p4, %r1, 127;
	@%p4 bra 	$L__BB20_7;
	ld.shared.u32 	%r23, [%r13+512];
	ld.shared.u32 	%r24, [%r13];
	add.s32 	%r25, %r24, %r23;
	st.shared.u32 	[%r13], %r25;
$L__BB20_7:
	bar.sync 	0;
	setp.gt.u32 	%p5, %r1, 63;
	@%p5 bra 	$L__BB20_9;
	ld.shared.u32 	%r26, [%r13+256];
	ld.shared.u32 	%r27, [%r13];
	add.s32 	%r28, %r27, %r26;
	st.shared.u32 	[%r13], %r28;
$L__BB20_9:
	bar.sync 	0;
	setp.gt.u32 	%p6, %r1, 31;
	@%p6 bra 	$L__BB20_12;
	ld.volatile.shared.u32 	%r29, [%r13+128];
	ld.volatile.shared.u32 	%r30, [%r13];
	add.s32 	%r31, %r30, %r29;
	st.volatile.shared.u32 	[%r13], %r31;
	ld.volatile.shared.u32 	%r32, [%r13+64];
	ld.volatile.shared.u32 	%r33, [%r13];
	add.s32 	%r34, %r33, %r32;
	st.volatile.shared.u32 	[%r13], %r34;
	ld.volatile.shared.u32 	%r35, [%r13+32];
	ld.volatile.shared.u32 	%r36, [%r13];
	add.s32 	%r37, %r36, %r35;
	st.volatile.shared.u32 	[%r13], %r37;
	ld.volatile.shared.u32 	%r38, [%r13+16];
	ld.volatile.shared.u32 	%r39, [%r13];
	add.s32 	%r40, %r39, %r38;
	st.volatile.shared.u32 	[%r13], %r40;
	ld.volatile.shared.u32 	%r41, [%r13+8];
	ld.volatile.shared.u32 	%r42, [%r13];
	add.s32 	%r43, %r42, %r41;
	st.volatile.shared.u32 	[%r13], %r43;
	ld.volatile.shared.u32 	%r44, [%r13+4];
	ld.volatile.shared.u32 	%r45, [%r13];
	add.s32 	%r46, %r45, %r44;
	st.volatile.shared.u32 	[%r13], %r46;
	setp.ne.s32 	%p7, %r1, 0;
	@%p7 bra 	$L__BB20_12;
	ld.shared.u32 	%r47, [sdata];
	cvta.to.global.u64 	%rd8, %rd2;
	mul.wide.u32 	%rd9, %r2, 4;
	add.s64 	%rd10, %rd8, %rd9;
	st.global.u32 	[%rd10], %r47;
$L__BB20_12:
	ret;

}
	// .globl	_Z7reduce1ILj128EEvPKiPii
.visible .entry _Z7reduce1ILj128EEvPKiPii(
	.param .u64 .ptr .align 1 _Z7reduce1ILj128EEvPKiPii_param_0,
	.param .u64 .ptr .align 1 _Z7reduce1ILj128EEvPKiPii_param_1,
	.param .u32 _Z7reduce1ILj128EEvPKiPii_param_2
)
{
	.reg .pred 	%p<10>;
	.reg .b32 	%r<42>;
	.reg .b64 	%rd<9>;

	ld.param.u64 	%rd1, [_Z7reduce1ILj128EEvPKiPii_param_0];
	ld.param.u64 	%rd2, [_Z7reduce1ILj128EEvPKiPii_param_1];
	ld.param.u32 	%r8, [_Z7reduce1ILj128EEvPKiPii_param_2];
	mov.u32 	%r1, %tid.x;
	mov.u32 	%r2, %ctaid.x;
	shl.b32 	%r9, %r2, 7;
	add.s32 	%r3, %r9, %r1;
	setp.ge.u32 	%p1, %r3, %r8;
	mov.b32 	%r41, 0;
	@%p1 bra 	$L__BB21_2;
	cvta.to.global.u64 	%rd3, %rd1;
	mul.wide.u32 	%rd4, %r3, 4;
	add.s64 	%rd5, %rd3, %rd4;
	ld.global.nc.u32 	%r41, [%rd5];
$L__BB21_2:
	shl.b32 	%r10, %r1, 2;
	mov.u32 	%r11, sdata;
	add.s32 	%r6, %r11, %r10;
	st.shared.u32 	[%r6], %r41;
	bar.sync 	0;
	and.b32  	%r12, %r1, 1;
	setp.eq.b32 	%p2, %r12, 1;
	@%p2 bra 	$L__BB21_4;
	ld.shared.u32 	%r13, [%r6+4];
	ld.shared.u32 	%r14, [%r6];
	add.s32 	%r15, %r14, %r13;
	st.shared.u32 	[%r6], %r15;
$L__BB21_4:
	bar.sync 	0;
	and.b32  	%r16, %r1, 3;
	setp.ne.s32 	%p3, %r16, 0;
	@%p3 bra 	$L__BB21_6;
	ld.shared.u32 	%r17, [%r6+8];
	ld.shared.u32 	%r18, [%r6];
	add.s32 	%r19, %r18, %r17;
	st.shared.u32 	[%r6], %r19;
$L__BB21_6:
	bar.sync 	0;
	and.b32  	%r20, %r1, 7;
	setp.ne.s32 	%p4, %r20, 0;
	@%p4 bra 	$L__BB21_8;
	ld.shared.u32 	%r21, [%r6+16];
	ld.shared.u32 	%r22, [%r6];
	add.s32 	%r23, %r22, %r21;
	st.shared.u32 	[%r6], %r23;
$L__BB21_8:
	bar.sync 	0;
	and.b32  	%r24, %r1, 15;
	setp.ne.s32 	%p5, %r24, 0;
	@%p5 bra 	$L__BB21_10;
	ld.shared.u32 	%r25, [%r6+32];
	ld.shared.u32 	%r26, [%r6];
	add.s32 	%r27, %r26, %r25;
	st.shared.u32 	[%r6], %r27;
$L__BB21_10:
	bar.sync 	0;
	and.b32  	%r28, %r1, 31;
	setp.ne.s32 	%p6, %r28, 0;
	@%p6 bra 	$L__BB21_12;
	ld.shared.u32 	%r29, [%r6+64];
	ld.shared.u32 	%r30, [%r6];
	add.s32 	%r31, %r30, %r29;
	st.shared.u32 	[%r6], %r31;
$L__BB21_12:
	bar.sync 	0;
	and.b32  	%r32, %r1, 63;
	setp.ne.s32 	%p7, %r32, 0;
	@%p7 bra 	$L__BB21_14;
	ld.shared.u32 	%r33, [%r6+128];
	ld.shared.u32 	%r34, [%r6];
	add.s32 	%r35, %r34, %r33;
	st.shared.u32 	[%r6], %r35;
$L__BB21_14:
	bar.sync 	0;
	and.b32  	%r36, %r1, 127;
	setp.ne.s32 	%p8, %r36, 0;
	@%p8 bra 	$L__BB21_16;
	ld.shared.u32 	%r37, [%r6+256];
	ld.shared.u32 	%r38, [%r6];
	add.s32 	%r39, %r38, %r37;
	st.shared.u32 	[%r6], %r39;
$L__BB21_16:
	bar.sync 	0;
	setp.ne.s32 	%p9, %r1, 0;
	@%p9 bra 	$L__BB21_18;
	ld.shared.u32 	%r40, [sdata];
	cvta.to.global.u64 	%rd6, %rd2;
	mul.wide.u32 	%rd7, %r2, 4;
	add.s64 	%rd8, %rd6, %rd7;
	st.global.u32 	[%rd8], %r40;
$L__BB21_18:
	ret;

}
	// .globl	_Z7reduce2ILj128EEvPKiPii
.visible .entry _Z7reduce2ILj128EEvPKiPii(
	.param .u64 .ptr .align 1 _Z7reduce2ILj128EEvPKiPii_param_0,
	.param .u64 .ptr .align 1 _Z7reduce2ILj128EEvPKiPii_param_1,
	.param .u32 _Z7reduce2ILj128EEvPKiPii_param_2
)
{
	.reg .pred 	%p<10>;
	.reg .b32 	%r<44>;
	.reg .b64 	%rd<9>;

	ld.param.u64 	%rd1, [_Z7reduce2ILj128EEvPKiPii_param_0];
	ld.param.u64 	%rd2, [_Z7reduce2ILj128EEvPKiPii_param_1];
	ld.param.u32 	%r8, [_Z7reduce2ILj128EEvPKiPii_param_2];
	mov.u32 	%r1, %tid.x;
	mov.u32 	%r2, %ctaid.x;
	shl.b32 	%r9, %r2, 7;
	add.s32 	%r3, %r9, %r1;
	setp.ge.u32 	%p1, %r3, %r8;
	mov.b32 	%r43, 0;
	@%p1 bra 	$L__BB22_2;
	cvta.to.global.u64 	%rd3, %rd1;
	mul.wide.u32 	%rd4, %r3, 4;
	add.s64 	%rd5, %rd3, %rd4;
	ld.global.nc.u32 	%r43, [%rd5];
$L__BB22_2:
	shl.b32 	%r10, %r1, 2;
	mov.u32 	%r11, sdata;
	add.s32 	%r12, %r11, %r10;
	st.shared.u32 	[%r12], %r43;
	bar.sync 	0;
	setp.gt.u32 	%p2, %r1, 63;
	add.s32 	%r6, %r12, %r10;
	@%p2 bra 	$L__BB22_4;
	ld.shared.v2.u32 	{%r13, %r14}, [%r6];
	add.s32 	%r15, %r13, %r14;
	st.shared.u32 	[%r6], %r15;
$L__BB22_4:
	bar.sync 	0;
	setp.gt.u32 	%p3, %r1, 31;
	@%p3 bra 	$L__BB22_6;
	shl.b32 	%r16, %r1, 3;
	add.s32 	%r17, %r6, %r16;
	.pragma "used_bytes_mask 3855";
	ld.shared.v4.u32 	{%r18, %r19, %r20, %r21}, [%r17];
	add.s32 	%r22, %r18, %r20;
	st.shared.u32 	[%r17], %r22;
$L__BB22_6:
	bar.sync 	0;
	setp.gt.u32 	%p4, %r1, 15;
	@%p4 bra 	$L__BB22_8;
	mad.lo.s32 	%r23, %r1, 24, %r6;
	ld.shared.u32 	%r24, [%r23+16];
	ld.shared.u32 	%r25, [%r23];
	add.s32 	%r26, %r25, %r24;
	st.shared.u32 	[%r23], %r26;
$L__BB22_8:
	bar.sync 	0;
	setp.gt.u32 	%p5, %r1, 7;
	@%p5 bra 	$L__BB22_10;
	mad.lo.s32 	%r27, %r1, 56, %r6;
	ld.shared.u32 	%r28, [%r27+32];
	ld.shared.u32 	%r29, [%r27];
	add.s32 	%r30, %r29, %r28;
	st.shared.u32 	[%r27], %r30;
$L__BB22_10:
	bar.sync 	0;
	setp.gt.u32 	%p6, %r1, 3;
	@%p6 bra 	$L__BB22_12;
	mad.lo.s32 	%r31, %r1, 120, %r6;
	ld.shared.u32 	%r32, [%r31+64];
	ld.shared.u32 	%r33, [%r31];
	add.s32 	%r34, %r33, %r32;
	st.shared.u32 	[%r31], %r34;
$L__BB22_12:
	bar.sync 	0;
	setp.gt.u32 	%p7, %r1, 1;
	@%p7 bra 	$L__BB22_14;
	mad.lo.s32 	%r35, %r1, 248, %r6;
	ld.shared.u32 	%r36, [%r35+128];
	ld.shared.u32 	%r37, [%r35];
	add.s32 	%r38, %r37, %r36;
	st.shared.u32 	[%r35], %r38;
$L__BB22_14:
	bar.sync 	0;
	setp.ne.s32 	%p8, %r1, 0;
	@%p8 bra 	$L__BB22_16;
	ld.shared.u32 	%r39, [sdata+256];
	ld.shared.u32 	%r40, [sdata];
	add.s32 	%r41, %r40, %r39;
	st.shared.u32 	[sdata], %r41;
$L__BB22_16:
	setp.ne.s32 	%p9, %r1, 0;
	bar.sync 	0;
	@%p9 bra 	$L__BB22_18;
	ld.shared.u32 	%r42, [sdata];
	cvta.to.global.u64 	%rd6, %rd2;
	mul.wide.u32 	%rd7, %r2, 4;
	add.s64 	%rd8, %rd6, %rd7;
	st.global.u32 	[%rd8], %r42;
$L__BB22_18:
	ret;

}
	// .globl	_Z7reduce3ILj128EEvPKiPii
.visible .entry _Z7reduce3ILj128EEvPKiPii(
	.param .u64 .ptr .align 1 _Z7reduce3ILj128EEvPKiPii_param_0,
	.param .u64 .ptr .align 1 _Z7reduce3ILj128EEvPKiPii_param_1,
	.param .u32 _Z7reduce3ILj128EEvPKiPii_param_2
)
{
	.reg .pred 	%p<10>;
	.reg .b32 	%r<35>;
	.reg .b64 	%rd<9>;

	ld.param.u64 	%rd1, [_Z7reduce3ILj128EEvPKiPii_param_0];
	ld.param.u64 	%rd2, [_Z7reduce3ILj128EEvPKiPii_param_1];
	ld.param.u32 	%r8, [_Z7reduce3ILj128EEvPKiPii_param_2];
	mov.u32 	%r1, %tid.x;
	mov.u32 	%r2, %ctaid.x;
	shl.b32 	%r9, %r2, 7;
	add.s32 	%r3, %r9, %r1;
	setp.ge.u32 	%p1, %r3, %r8;
	mov.b32 	%r34, 0;
	@%p1 bra 	$L__BB23_2;
	cvta.to.global.u64 	%rd3, %rd1;
	mul.wide.u32 	%rd4, %r3, 4;
	add.s64 	%rd5, %rd3, %rd4;
	ld.global.nc.u32 	%r34, [%rd5];
$L__BB23_2:
	shl.b32 	%r10, %r1, 2;
	mov.u32 	%r11, sdata;
	add.s32 	%r6, %r11, %r10;
	st.shared.u32 	[%r6], %r34;
	bar.sync 	0;
	setp.gt.u32 	%p2, %r1, 63;
	@%p2 bra 	$L__BB23_4;
	ld.shared.u32 	%r12, [%r6+256];
	ld.shared.u32 	%r13, [%r6];
	add.s32 	%r14, %r13, %r12;
	st.shared.u32 	[%r6], %r14;
$L__BB23_4:
	bar.sync 	0;
	setp.gt.u32 	%p3, %r1, 31;
	@%p3 bra 	$L__BB23_6;
	ld.shared.u32 	%r15, [%r6+128];
	ld.shared.u32 	%r16, [%r6];
	add.s32 	%r17, %r16, %r15;
	st.shared.u32 	[%r6], %r17;
$L__BB23_6:
	bar.sync 	0;
	setp.gt.u32 	%p4, %r1, 15;
	@%p4 bra 	$L__BB23_8;
	ld.shared.u32 	%r18, [%r6+64];
	ld.shared.u32 	%r19, [%r6];
	add.s32 	%r20, %r19, %r18;
	st.shared.u32 	[%r6], %r20;
$L__BB23_8:
	bar.sync 	0;
	setp.gt.u32 	%p5, %r1, 7;
	@%p5 bra 	$L__BB23_10;
	ld.shared.u32 	%r21, [%r6+32];
	ld.shared.u32 	%r22, [%r6];
	add.s32 	%r23, %r22, %r21;
	st.shared.u32 	[%r6], %r23;
$L__BB23_10:
	bar.sync 	0;
	setp.gt.u32 	%p6, %r1, 3;
	@%p6 bra 	$L__BB23_12;
	ld.shared.u32 	%r24, [%r6+16];
	ld.shared.u32 	%r25, [%r6];
	add.s32 	%r26, %r25, %r24;
	st.shared.u32 	[%r6], %r26;
$L__BB23_12:
	bar.sync 	0;
	setp.gt.u32 	%p7, %r1, 1;
	@%p7 bra 	$L__BB23_14;
	ld.shared.u32 	%r27, [%r6+8];
	ld.shared.u32 	%r28, [%r6];
	add.s32 	%r29, %r28, %r27;
	st.shared.u32 	[%r6], %r29;
$L__BB23_14:
	bar.sync 	0;
	setp.ne.s32 	%p8, %r1, 0;
	@%p8 bra 	$L__BB23_16;
	ld.shared.u32 	%r30, [sdata+4];
	ld.shared.u32 	%r31, [%r6];
	add.s32 	%r32, %r31, %r30;
	st.shared.u32 	[%r6], %r32;
$L__BB23_16:
	setp.ne.s32 	%p9, %r1, 0;
	bar.sync 	0;
	@%p9 bra 	$L__BB23_18;
	ld.shared.u32 	%r33, [sdata];
	cvta.to.global.u64 	%rd6, %rd2;
	mul.wide.u32 	%rd7, %r2, 4;
	add.s64 	%rd8, %rd6, %rd7;
	st.global.u32 	[%rd8], %r33;
$L__BB23_18:
	ret;

}
	// .globl	_Z7reduce4ILj128EEvPKiPii
.visible .entry _Z7reduce4ILj128EEvPKiPii(
	.param .u64 .ptr .align 1 _Z7reduce4ILj128EEvPKiPii_param_0,
	.param .u64 .ptr .align 1 _Z7reduce4ILj128EEvPKiPii_param_1,
	.param .u32 _Z7reduce4ILj128EEvPKiPii_param_2
)
{
	.reg .pred 	%p<11>;
	.reg .b32 	%r<40>;
	.reg .b64 	%rd<11>;

	ld.param.u64 	%rd3, [_Z7reduce4ILj128EEvPKiPii_param_0];
	ld.param.u64 	%rd2, [_Z7reduce4ILj128EEvPKiPii_param_1];
	ld.param.u32 	%r10, [_Z7reduce4ILj128EEvPKiPii_param_2];
	cvta.to.global.u64 	%rd1, %rd3;
	mov.u32 	%r1, %tid.x;
	mov.u32 	%r2, %ctaid.x;
	shl.b32 	%r12, %r2, 8;
	add.s32 	%r3, %r12, %r1;
	setp.ge.u32 	%p1, %r3, %r10;
	mov.b32 	%r39, 0;
	@%p1 bra 	$L__BB24_2;
	mul.wide.u32 	%rd4, %r3, 4;
	add.s64 	%rd5, %rd1, %rd4;
	ld.global.nc.u32 	%r39, [%rd5];
$L__BB24_2:
	add.s32 	%r6, %r3, 128;
	setp.ge.u32 	%p2, %r6, %r10;
	@%p2 bra 	$L__BB24_4;
	mul.wide.u32 	%rd6, %r6, 4;
	add.s64 	%rd7, %rd1, %rd6;
	ld.global.nc.u32 	%r13, [%rd7];
	add.s32 	%r39, %r13, %r39;
$L__BB24_4:
	shl.b32 	%r14, %r1, 2;
	mov.u32 	%r15, sdata;
	add.s32 	%r9, %r15, %r14;
	st.shared.u32 	[%r9], %r39;
	bar.sync 	0;
	setp.gt.u32 	%p3, %r1, 63;
	@%p3 bra 	$L__BB24_6;
	ld.shared.u32 	%r16, [%r9+256];
	ld.shared.u32 	%r17, [%r9];
	add.s32 	%r18, %r17, %r16;
	st.shared.u32 	[%r9], %r18;
$L__BB24_6:
	bar.sync 	0;
	setp.gt.u32 	%p4, %r1, 31;
	@%p4 bra 	$L__BB24_8;
	ld.shared.u32 	%r19, [%r9+128];
	ld.shared.u32 	%r20, [%r9];
	add.s32 	%r21, %r20, %r19;
	st.shared.u32 	[%r9], %r21;
$L__BB24_8:
	bar.sync 	0;
	setp.gt.u32 	%p5, %r1, 15;
	@%p5 bra 	$L__BB24_10;
	ld.shared.u32 	%r22, [%r9+64];
	ld.shared.u32 	%r23, [%r9];
	add.s32 	%r24, %r23, %r22;
	st.shared.u32 	[%r9], %r24;
$L__BB24_10:
	bar.sync 	0;
	setp.gt.u32 	%p6, %r1, 7;
	@%p6 bra 	$L__BB24_12;
	ld.shared.u32 	%r25, [%r9+32];
	ld.shared.u32 	%r26, [%r9];
	add.s32 	%r27, %r26, %r25;
	st.shared.u32 	[%r9], %r27;
$L__BB24_12:
	bar.sync 	0;
	setp.gt.u32 	%p7, %r1, 3;
	@%p7 bra 	$L__BB24_14;
	ld.shared.u32 	%r28, [%r9+16];
	ld.shared.u32 	%r29, [%r9];
	add.s32 	%r30, %r29, %r28;
	st.shared.u32 	[%r9], %r30;
$L__BB24_14:
	bar.sync 	0;
	setp.gt.u32 	%p8, %r1, 1;
	@%p8 bra 	$L__BB24_16;
	ld.shared.u32 	%r31, [%r9+8];
	ld.shared.u32 	%r32, [%r9];
	add.s32 	%r33, %r32, %r31;
	st.shared.u32 	[%r9], %r33;
$L__BB24_16:
	bar.sync 	0;
	setp.ne.s32 	%p9, %r1, 0;
	@%p9 bra 	$L__BB24_18;
	ld.shared.u32 	%r34, [sdata+4];
	ld.shared.u32 	%r35, [%r9];
	add.s32 	%r36, %r35, %r34;
	st.shared.u32 	[%r9], %r36;
$L__BB24_18:
	setp.ne.s32 	%p10, %r1, 0;
	bar.sync 	0;
	@%p10 bra 	$L__BB24_20;
	ld.shared.u32 	%r37, [sdata];
	cvta.to.global.u64 	%rd8, %rd2;
	mul.wide.u32 	%rd9, %r2, 4;
	add.s64 	%rd10, %rd8, %rd9;
	st.global.u32 	[%rd10], %r37;
$L__BB24_20:
	ret;

}
	// .globl	_Z7reduce5ILj128EEvPKiPii
.visible .entry _Z7reduce5ILj128EEvPKiPii(
	.param .u64 .ptr .align 1 _Z7reduce5ILj128EEvPKiPii_param_0,
	.param .u64 .ptr .align 1 _Z7reduce5ILj128EEvPKiPii_param_1,
	.param .u32 _Z7reduce5ILj128EEvPKiPii_param_2
)
{
	.reg .pred 	%p<6>;
	.reg .b32 	%r<40>;
	.reg .b64 	%rd<11>;

	ld.param.u64 	%rd3, [_Z7reduce5ILj128EEvPKiPii_param_0];
	ld.param.u64 	%rd2, [_Z7reduce5ILj128EEvPKiPii_param_1];
	ld.param.u32 	%r10, [_Z7reduce5ILj128EEvPKiPii_param_2];
	cvta.to.global.u64 	%rd1, %rd3;
	mov.u32 	%r1, %tid.x;
	mov.u32 	%r2, %ctaid.x;
	shl.b32 	%r12, %r2, 8;
	add.s32 	%r3, %r12, %r1;
	setp.ge.u32 	%p1, %r3, %r10;
	mov.b32 	%r39, 0;
	@%p1 bra 	$L__BB25_2;
	mul.wide.u32 	%rd4, %r3, 4;
	add.s64 	%rd5, %rd1, %rd4;
	ld.global.nc.u32 	%r39, [%rd5];
$L__BB25_2:
	add.s32 	%r6, %r3, 128;
	setp.ge.u32 	%p2, %r6, %r10;
	@%p2 bra 	$L__BB25_4;
	mul.wide.u32 	%rd6, %r6, 4;
	add.s64 	%rd7, %rd1, %rd6;
	ld.global.nc.u32 	%r13, [%rd7];
	add.s32 	%r39, %r13, %r39;
$L__BB25_4:
	shl.b32 	%r14, %r1, 2;
	mov.u32 	%r15, sdata;
	add.s32 	%r9, %r15, %r14;
	st.shared.u32 	[%r9], %r39;
	bar.sync 	0;
	setp.gt.u32 	%p3, %r1, 63;
	@%p3 bra 	$L__BB25_6;
	ld.shared.u32 	%r16, [%r9+256];
	ld.shared.u32 	%r17, [%r9];
	add.s32 	%r18, %r17, %r16;
	st.shared.u32 	[%r9], %r18;
$L__BB25_6:
	bar.sync 	0;
	setp.gt.u32 	%p4, %r1, 31;
	@%p4 bra 	$L__BB25_9;
	ld.volatile.shared.u32 	%r19, [%r9+128];
	ld.volatile.shared.u32 	%r20, [%r9];
	add.s32 	%r21, %r20, %r19;
	st.volatile.shared.u32 	[%r9], %r21;
	ld.volatile.shared.u32 	%r22, [%r9+64];
	ld.volatile.shared.u32 	%r23, [%r9];
	add.s32 	%r24, %r23, %r22;
	st.volatile.shared.u32 	[%r9], %r24;
	ld.volatile.shared.u32 	%r25, [%r9+32];
	ld.volatile.shared.u32 	%r26, [%r9];
	add.s32 	%r27, %r26, %r25;
	st.volatile.shared.u32 	[%r9], %r27;
	ld.volatile.shared.u32 	%r28, [%r9+16];
	ld.volatile.shared.u32 	%r29, [%r9];
	add.s32 	%r30, %r29, %r28;
	st.volatile.shared.u32 	[%r9], %r30;
	ld.volatile.shared.u32 	%r31, [%r9+8];
	ld.volatile.shared.u32 	%r32, [%r9];
	add.s32 	%r33, %r32, %r31;
	st.volatile.shared.u32 	[%r9], %r33;
	ld.volatile.shared.u32 	%r34, [%r9+4];
	ld.volatile.shared.u32 	%r35, [%r9];
	add.s32 	%r36, %r35, %r34;
	st.volatile.shared.u32 	[%r9], %r36;
	setp.ne.s32 	%p5, %r1, 0;
	@%p5 bra 	$L__BB25_9;
	ld.shared.u32 	%r37, [sdata];
	cvta.to.global.u64 	%rd8, %rd2;
	mul.wide.u32 	%rd9, %r2, 4;
	add.s64 	%rd10, %rd8, %rd9;
	st.global.u32 	[%rd10], %r37;
$L__BB25_9:
	ret;

}
	// .globl	_Z7reduce6ILj128EEvPKiPii
.visible .entry _Z7reduce6ILj128EEvPKiPii(
	.param .u64 .ptr .align 1 _Z7reduce6ILj128EEvPKiPii_param_0,
	.param .u64 .ptr .align 1 _Z7reduce6ILj128EEvPKiPii_param_1,
	.param .u32 _Z7reduce6ILj128EEvPKiPii_param_2
)
{
	.reg .pred 	%p<6>;
	.reg .b32 	%r<40>;
	.reg .b64 	%rd<11>;

	ld.param.u64 	%rd3, [_Z7reduce6ILj128EEvPKiPii_param_0];
	ld.param.u64 	%rd2, [_Z7reduce6ILj128EEvPKiPii_param_1];
	ld.param.u32 	%r10, [_Z7reduce6ILj128EEvPKiPii_param_2];
	cvta.to.global.u64 	%rd1, %rd3;
	mov.u32 	%r1, %tid.x;
	mov.u32 	%r2, %ctaid.x;
	shl.b32 	%r12, %r2, 8;
	add.s32 	%r3, %r12, %r1;
	setp.ge.u32 	%p1, %r3, %r10;
	mov.b32 	%r39, 0;
	@%p1 bra 	$L__BB26_2;
	mul.wide.u32 	%rd4, %r3, 4;
	add.s64 	%rd5, %rd1, %rd4;
	ld.global.nc.u32 	%r39, [%rd5];
$L__BB26_2:
	add.s32 	%r6, %r3, 128;
	setp.ge.u32 	%p2, %r6, %r10;
	@%p2 bra 	$L__BB26_4;
	mul.wide.u32 	%rd6, %r6, 4;
	add.s64 	%rd7, %rd1, %rd6;
	ld.global.nc.u32 	%r13, [%rd7];
	add.s32 	%r39, %r13, %r39;
$L__BB26_4:
	shl.b32 	%r14, %r1, 2;
	mov.u32 	%r15, sdata;
	add.s32 	%r9, %r15, %r14;
	st.shared.u32 	[%r9], %r39;
	bar.sync 	0;
	setp.gt.u32 	%p3, %r1, 63;
	@%p3 bra 	$L__BB26_6;
	ld.shared.u32 	%r16, [%r9+256];
	ld.shared.u32 	%r17, [%r9];
	add.s32 	%r18, %r17, %r16;
	st.shared.u32 	[%r9], %r18;
$L__BB26_6:
	bar.sync 	0;
	setp.gt.u32 	%p4, %r1, 31;
	@%p4 bra 	$L__BB26_9;
	ld.volatile.shared.u32 	%r19, [%r9+128];
	ld.volatile.shared.u32 	%r20, [%r9];
	add.s32 	%r21, %r20, %r19;
	st.volatile.shared.u32 	[%r9], %r21;
	ld.volatile.shared.u32 	%r22, [%r9+64];
	ld.volatile.shared.u32 	%r23, [%r9];
	add.s32 	%r24, %r23, %r22;
	st.volatile.shared.u32 	[%r9], %r24;
	ld.volatile.shared.u32 	%r25, [%r9+32];
	ld.volatile.shared.u32 	%r26, [%r9];
	add.s32 	%r27, %r26, %r25;
	st.volatile.shared.u32 	[%r9], %r27;
	ld.volatile.shared.u32 	%r28, [%r9+16];
	ld.volatile.shared.u32 	%r29, [%r9];
	add.s32 	%r30, %r29, %r28;
	st.volatile.shared.u32 	[%r9], %r30;
	ld.volatile.shared.u32 	%r31, [%r9+8];
	ld.volatile.shared.u32 	%r32, [%r9];
	add.s32 	%r33, %r32, %r31;
	st.volatile.shared.u32 	[%r9], %r33;
	ld.volatile.shared.u32 	%r34, [%r9+4];
	ld.volatile.shared.u32 	%r35, [%r9];
	add.s32 	%r36, %r35, %r34;
	st.volatile.shared.u32 	[%r9], %r36;
	setp.ne.s32 	%p5, %r1, 0;
	@%p5 bra 	$L__BB26_9;
	ld.shared.u32 	%r37, [sdata];
	cvta.to.global.u64 	%rd8, %rd2;
	mul.wide.u32 	%rd9, %r2, 4;
	add.s64 	%rd10, %rd8, %rd9;
	st.global.u32 	[%rd10], %r37;
$L__BB26_9:
	ret;

}
	// .globl	_Z7reduce7ILj128EEvPKiPii
.visible .entry _Z7reduce7ILj128EEvPKiPii(
	.param .u64 .ptr .align 1 _Z7reduce7ILj128EEvPKiPii_param_0,
	.param .u64 .ptr .align 1 _Z7reduce7ILj128EEvPKiPii_param_1,
	.param .u32 _Z7reduce7ILj128EEvPKiPii_param_2
)
{
	.reg .pred 	%p<7>;
	.reg .b32 	%r<49>;
	.reg .b64 	%rd<11>;

	ld.param.u64 	%rd3, [_Z7reduce7ILj128EEvPKiPii_param_0];
	ld.param.u64 	%rd2, [_Z7reduce7ILj128EEvPKiPii_param_1];
	ld.param.u32 	%r14, [_Z7reduce7ILj128EEvPKiPii_param_2];
	cvta.to.global.u64 	%rd1, %rd3;
	mov.u32 	%r1, %tid.x;
	mov.u32 	%r2, %ctaid.x;
	shl.b32 	%r16, %r2, 8;
	add.s32 	%r46, %r16, %r1;
	setp.ge.u32 	%p1, %r46, %r14;
	mov.b32 	%r45, 0;
	@%p1 bra 	$L__BB27_5;
	mov.u32 	%r18, %nctaid.x;
	shl.b32 	%r4, %r18, 8;
	mov.b32 	%r45, 0;
$L__BB27_2:
	mul.wide.u32 	%rd4, %r46, 4;
	add.s64 	%rd5, %rd1, %rd4;
	ld.global.nc.u32 	%r19, [%rd5];
	add.s32 	%r45, %r19, %r45;
	add.s32 	%r8, %r46, 128;
	setp.ge.u32 	%p2, %r8, %r14;
	@%p2 bra 	$L__BB27_4;
	mul.wide.u32 	%rd6, %r8, 4;
	add.s64 	%rd7, %rd1, %rd6;
	ld.global.nc.u32 	%r20, [%rd7];
	add.s32 	%r45, %r20, %r45;
$L__BB27_4:
	add.s32 	%r46, %r46, %r4;
	setp.lt.u32 	%p3, %r46, %r14;
	@%p3 bra 	$L__BB27_2;
$L__BB27_5:
	shl.b32 	%r21, %r1, 2;
	mov.u32 	%r22, sdata;
	add.s32 	%r13, %r22, %r21;
	st.shared.u32 	[%r13], %r45;
	bar.sync 	0;
	setp.gt.u32 	%p4, %r1, 63;
	@%p4 bra 	$L__BB27_7;
	ld.shared.u32 	%r23, [%r13+256];
	ld.shared.u32 	%r24, [%r13];
	add.s32 	%r25, %r24, %r23;
	st.shared.u32 	[%r13], %r25;
$L__BB27_7:
	bar.sync 	0;
	setp.gt.u32 	%p5, %r1, 31;
	@%p5 bra 	$L__BB27_10;
	ld.volatile.shared.u32 	%r26, [%r13+128];
	ld.volatile.shared.u32 	%r27, [%r13];
	add.s32 	%r28, %r27, %r26;
	st.volatile.shared.u32 	[%r13], %r28;
	ld.volatile.shared.u32 	%r29, [%r13+64];
	ld.volatile.shared.u32 	%r30, [%r13];
	add.s32 	%r31, %r30, %r29;
	st.volatile.shared.u32 	[%r13], %r31;
	ld.volatile.shared.u32 	%r32, [%r13+32];
	ld.volatile.shared.u32 	%r33, [%r13];
	add.s32 	%r34, %r33, %r32;
	st.volatile.shared.u32 	[%r13], %r34;
	ld.volatile.shared.u32 	%r35, [%r13+16];
	ld.volatile.shared.u32 	%r36, [%r13];
	add.s32 	%r37, %r36, %r35;
	st.volatile.shared.u32 	[%r13], %r37;
	ld.volatile.shared.u32 	%r38, [%r13+8];
	ld.volatile.shared.u32 	%r39, [%r13];
	add.s32 	%r40, %r39, %r38;
	st.volatile.shared.u32 	[%r13], %r40;
	ld.volatile.shared.u32 	%r41, [%r13+4];
	ld.volatile.shared.u32 	%r42, [%r13];
	add.s32 	%r43, %r42, %r41;
	st.volatile.shared.u32 	[%r13], %r43;
	setp.ne.s32 	%p6, %r1, 0;
	@%p6 bra 	$L__BB27_10;
	ld.shared.u32 	%r44, [sdata];
	cvta.to.global.u64 	%rd8, %rd2;
	mul.wide.u32 	%rd9, %r2, 4;
	add.s64 	%rd10, %rd8, %rd9;
	st.global.u32 	[%rd10], %r44;
$L__BB27_10:
	ret;

}
	// .globl	_Z7reduce1ILj64EEvPKiPii
.visible .entry _Z7reduce1ILj64EEvPKiPii(
	.param .u64 .ptr .align 1 _Z7reduce1ILj64EEvPKiPii_param_0,
	.param .u64 .ptr .align 1 _Z7reduce1ILj64EEvPKiPii_param_1,
	.param .u32 _Z7reduce1ILj64EEvPKiPii_param_2
)
{
	.reg .pred 	%p<9>;
	.reg .b32 	%r<38>;
	.reg .b64 	%rd<9>;

	ld.param.u64 	%rd1, [_Z7reduce1ILj64EEvPKiPii_param_0];
	ld.param.u64 	%rd2, [_Z7reduce1ILj64EEvPKiPii_param_1];
	ld.param.u32 	%r8, [_Z7reduce1ILj64EEvPKiPii_param_2];
	mov.u32 	%r1, %tid.x;
	mov.u32 	%r2, %ctaid.x;
	shl.b32 	%r9, %r2, 6;
	add.s32 	%r3, %r9, %r1;
	setp.ge.u32 	%p1, %r3, %r8;
	mov.b32 	%r37, 0;
	@%p1 bra 	$L__BB28_2;
	cvta.to.global.u64 	%rd3, %rd1;
	mul.wide.u32 	%rd4, %r3, 4;
	add.s64 	%rd5, %rd3, %rd4;
	ld.global.nc.u32 	%r37, [%rd5];
$L__BB28_2:
	shl.b32 	%r10, %r1, 2;
	mov.u32 	%r11, sdata;
	add.s32 	%r6, %r11, %r10;
	st.shared.u32 	[%r6], %r37;
	bar.sync 	0;
	and.b32  	%r12, %r1, 1;
	setp.eq.b32 	%p2, %r12, 1;
	@%p2 bra 	$L__BB28_4;
	ld.shared.u32 	%r13, [%r6+4];
	ld.shared.u32 	%r14, [%r6];
	add.s32 	%r15, %r14, %r13;
	st.shared.u32 	[%r6], %r15;
$L__BB28_4:
	bar.sync 	0;
	and.b32  	%r16, %r1, 3;
	setp.ne.s32 	%p3, %r16, 0;
	@%p3 bra 	$L__BB28_6;
	ld.shared.u32 	%r17, [%r6+8];
	ld.shared.u32 	%r18, [%r6];
	add.s32 	%r19, %r18, %r17;
	st.shared.u32 	[%r6], %r19;
$L__BB28_6:
	bar.sync 	0;
	and.b32  	%r20, %r1, 7;
	setp.ne.s32 	%p4, %r20, 0;
	@%p4 bra 	$L__BB28_8;
	ld.shared.u32 	%r21, [%r6+16];
	ld.shared.u32 	%r22, [%r6];
	add.s32 	%r23, %r22, %r21;
	st.shared.u32 	[%r6], %r23;
$L__BB28_8:
	bar.sync 	0;
	and.b32  	%r24, %r1, 15;
	setp.ne.s32 	%p5, %r24, 0;
	@%p5 bra 	$L__BB28_10;
	ld.shared.u32 	%r25, [%r6+32];
	ld.shared.u32 	%r26, [%r6];
	add.s32 	%r27, %r26, %r25;
	st.shared.u32 	[%r6], %r27;
$L__BB28_10:
	bar.sync 	0;
	and.b32  	%r28, %r1, 31;
	setp.ne.s32 	%p6, %r28, 0;
	@%p6 bra 	$L__BB28_12;
	ld.shared.u32 	%r29, [%r6+64];
	ld.shared.u32 	%r30, [%r6];
	add.s32 	%r31, %r30, %r29;
	st.shared.u32 	[%r6], %r31;
$L__BB28_12:
	bar.sync 	0;
	and.b32  	%r32, %r1, 63;
	setp.ne.s32 	%p7, %r32, 0;
	@%p7 bra 	$L__BB28_14;
	ld.shared.u32 	%r33, [%r6+128];
	ld.shared.u32 	%r34, [%r6];
	add.s32 	%r35, %r34, %r33;
	st.shared.u32 	[%r6], %r35;
$L__BB28_14:
	bar.sync 	0;
	setp.ne.s32 	%p8, %r1, 0;
	@%p8 bra 	$L__BB28_16;
	ld.shared.u32 	%r36, [sdata];
	cvta.to.global.u64 	%rd6, %rd2;
	mul.wide.u32 	%rd7, %r2, 4;
	add.s64 	%rd8, %rd6, %rd7;
	st.global.u32 	[%rd8], %r36;
$L__BB28_16:
	ret;

}
	// .globl	_Z7reduce2ILj64EEvPKiPii
.visible .entry _Z7reduce2ILj64EEvPKiPii(
	.param .u64 .ptr .align 1 _Z7reduce2ILj64EEvPKiPii_param_0,
	.param .u64 .ptr .align 1 _Z7reduce2ILj64EEvPKiPii_param_1,
	.param .u32 _Z7reduce2ILj64EEvPKiPii_param_2
)
{
	.reg .pred 	%p<9>;
	.reg .b32 	%r<40>;
	.reg .b64 	%rd<9>;

	ld.param.u64 	%rd1, [_Z7reduce2ILj64EEvPKiPii_param_0];
	ld.param.u64 	%rd2, [_Z7reduce2ILj64EEvPKiPii_param_1];
	ld.param.u32 	%r8, [_Z7reduce2ILj64EEvPKiPii_param_2];
	mov.u32 	%r1, %tid.x;
	mov.u32 	%r2, %ctaid.x;
	shl.b32 	%r9, %r2, 6;
	add.s32 	%r3, %r9, %r1;
	setp.ge.u32 	%p1, %r3, %r8;
	mov.b32 	%r39, 0;
	@%p1 bra 	$L__BB29_2;
	cvta.to.global.u64 	%rd3, %rd1;
	mul.wide.u32 	%rd4, %r3, 4;
	add.s64 	%rd5, %rd3, %rd4;
	ld.global.nc.u32 	%r39, [%rd5];
$L__BB29_2:
	shl.b32 	%r10, %r1, 2;
	mov.u32 	%r11, sdata;
	add.s32 	%r12, %r11, %r10;
	st.shared.u32 	[%r12], %r39;
	bar.sync 	0;
	setp.gt.u32 	%p2, %r1, 31;
	add.s32 	%r6, %r12, %r10;
	@%p2 bra 	$L__BB29_4;
	ld.shared.v2.u32 	{%r13, %r14}, [%r6];
	add.s32 	%r15, %r13, %r14;
	st.shared.u32 	[%r6], %r15;
$L__BB29_4:
	bar.sync 	0;
	setp.gt.u32 	%p3, %r1, 15;
	@%p3 bra 	$L__BB29_6;
	shl.b32 	%r16, %r1, 3;
	add.s32 	%r17, %r6, %r16;
	.pragma "used_bytes_mask 3855";
	ld.shared.v4.u32 	{%r18, %r19, %r20, %r21}, [%r17];
	add.s32 	%r22, %r18, %r20;
	st.shared.u32 	[%r17], %r22;
$L__BB29_6:
	bar.sync 	0;
	setp.gt.u32 	%p4, %r1, 7;
	@%p4 bra 	$L__BB29_8;
	mad.lo.s32 	%r23, %r1, 24, %r6;
	ld.shared.u32 	%r24, [%r23+16];
	ld.shared.u32 	%r25, [%r23];
	add.s32 	%r26, %r25, %r24;
	st.shared.u32 	[%r23], %r26;
$L__BB29_8:
	bar.sync 	0;
	setp.gt.u32 	%p5, %r1, 3;
	@%p5 bra 	$L__BB29_10;
	mad.lo.s32 	%r27, %r1, 56, %r6;
	ld.shared.u32 	%r28, [%r27+32];
	ld.shared.u32 	%r29, [%r27];
	add.s32 	%r30, %r29, %r28;
	st.shared.u32 	[%r27], %r30;
$L__BB29_10:
	bar.sync 	0;
	setp.gt.u32 	%p6, %r1, 1;
	@%p6 bra 	$L__BB29_12;
	mad.lo.s32 	%r31, %r1, 120, %r6;
	ld.shared.u32 	%r32, [%r31+64];
	ld.shared.u32 	%r33, [%r31];
	add.s32 	%r34, %r33, %r32;
	st.shared.u32 	[%r31], %r34;
$L__BB29_12:
	bar.sync 	0;
	setp.ne.s32 	%p7, %r1, 0;
	@%p7 bra 	$L__BB29_14;
	ld.shared.u32 	%r35, [sdata+128];
	ld.shared.u32 	%r36, [sdata];
	add.s32 	%r37, %r36, %r35;
	st.shared.u32 	[sdata], %r37;
$L__BB29_14:
	setp.ne.s32 	%p8, %r1, 0;
	bar.sync 	0;
	@%p8 bra 	$L__BB29_16;
	ld.shared.u32 	%r38, [sdata];
	cvta.to.global.u64 	%rd6, %rd2;
	mul.wide.u32 	%rd7, %r2, 4;
	add.s64 	%rd8, %rd6, %rd7;
	st.global.u32 	[%rd8], %r38;
$L__BB29_16:
	ret;

}
	// .globl	_Z7reduce3ILj64EEvPKiPii
.visible .entry _Z7reduce3ILj64EEvPKiPii(
	.param .u64 .ptr .align 1 _Z7reduce3ILj64EEvPKiPii_param_0,
	.param .u64 .ptr .align 1 _Z7reduce3ILj64EEvPKiPii_param_1,
	.param .u32 _Z7reduce3ILj64EEvPKiPii_param_2
)
{
	.reg .pred 	%p<9>;
	.reg .b32 	%r<32>;
	.reg .b64 	%rd<9>;

	ld.param.u64 	%rd1, [_Z7reduce3ILj64EEvPKiPii_param_0];
	ld.param.u64 	%rd2, [_Z7reduce3ILj64EEvPKiPii_param_1];
	ld.param.u32 	%r8, [_Z7reduce3ILj64EEvPKiPii_param_2];
	mov.u32 	%r1, %tid.x;
	mov.u32 	%r2, %ctaid.x;
	shl.b32 	%r9, %r2, 6;
	add.s32 	%r3, %r9, %r1;
	setp.ge.u32 	%p1, %r3, %r8;
	mov.b32 	%r31, 0;
	@%p1 bra 	$L__BB30_2;
	cvta.to.global.u64 	%rd3, %rd1;
	mul.wide.u32 	%rd4, %r3, 4;
	add.s64 	%rd5, %rd3, %rd4;
	ld.global.nc.u32 	%r31, [%rd5];
$L__BB30_2:
	shl.b32 	%r10, %r1, 2;
	mov.u32 	%r11, sdata;
	add.s32 	%r6, %r11, %r10;
	st.shared.u32 	[%r6], %r31;
	bar.sync 	0;
	setp.gt.u32 	%p2, %r1, 31;
	@%p2 bra 	$L__BB30_4;
	ld.shared.u32 	%r12, [%r6+128];
	ld.shared.u32 	%r13, [%r6];
	add.s32 	%r14, %r13, %r12;
	st.shared.u32 	[%r6], %r14;
$L__BB30_4:
	bar.sync 	0;
	setp.gt.u32 	%p3, %r1, 15;
	@%p3 bra 	$L__BB30_6;
	ld.shared.u32 	%r15, [%r6+64];
	ld.shared.u32 	%r16, [%r6];
	add.s32 	%r17, %r16, %r15;
	st.shared.u32 	[%r6], %r17;
$L__BB30_6:
	bar.sync 	0;
	setp.gt.u32 	%p4, %r1, 7;
	@%p4 bra 	$L__BB30_8;
	ld.shared.u32 	%r18, [%r6+32];
	ld.shared.u32 	%r19, [%r6];
	add.s32 	%r20, %r19, %r18;
	st.shared.u32 	[%r6], %r20;
$L__BB30_8:
	bar.sync 	0;
	setp.gt.u32 	%p5, %r1, 3;
	@%p5 bra 	$L__BB30_10;
	ld.shared.u32 	%r21, [%r6+16];
	ld.shared.u32 	%r22, [%r6];
	add.s32 	%r23, %r22, %r21;
	st.shared.u32 	[%r6], %r23;
$L__BB30_10:
	bar.sync 	0;
	setp.gt.u32 	%p6, %r1, 1;
	@%p6 bra 	$L__BB30_12;
	ld.shared.u32 	%r24, [%r6+8];
	ld.shared.u32 	%r25, [%r6];
	add.s32 	%r26, %r25, %r24;
	st.shared.u32 	[%r6], %r26;
$L__BB30_12:
	bar.sync 	0;
	setp.ne.s32 	%p7, %r1, 0;
	@%p7 bra 	$L__BB30_14;
	ld.shared.u32 	%r27, [sdata+4];
	ld.shared.u32 	%r28, [%r6];
	add.s32 	%r29, %r28, %r27;
	st.shared.u32 	[%r6], %r29;
$L__BB30_14:
	setp.ne.s32 	%p8, %r1, 0;
	bar.sync 	0;
	@%p8 bra 	$L__BB30_16;
	ld.shared.u32 	%r30, [sdata];
	cvta.to.global.u64 	%rd6, %rd2;
	mul.wide.u32 	%rd7, %r2, 4;
	add.s64 	%rd8, %rd6, %rd7;
	st.global.u32 	[%rd8], %r30;
$L__BB30_16:
	ret;

}
	// .globl	_Z7reduce4ILj64EEvPKiPii
.visible .entry _Z7reduce4ILj64EEvPKiPii(
	.param .u64 .ptr .align 1 _Z7reduce4ILj64EEvPKiPii_param_0,
	.param .u64 .ptr .align 1 _Z7reduce4ILj64EEvPKiPii_param_1,
	.param .u32 _Z7reduce4ILj64EEvPKiPii_param_2
)
{
	.reg .pred 	%p<10>;
	.reg .b32 	%r<37>;
	.reg .b64 	%rd<11>;

	ld.param.u64 	%rd3, [_Z7reduce4ILj64EEvPKiPii_param_0];
	ld.param.u64 	%rd2, [_Z7reduce4ILj64EEvPKiPii_param_1];
	ld.param.u32 	%r10, [_Z7reduce4ILj64EEvPKiPii_param_2];
	cvta.to.global.u64 	%rd1, %rd3;
	mov.u32 	%r1, %tid.x;
	mov.u32 	%r2, %ctaid.x;
	shl.b32 	%r12, %r2, 7;
	add.s32 	%r3, %r12, %r1;
	setp.ge.u32 	%p1, %r3, %r10;
	mov.b32 	%r36, 0;
	@%p1 bra 	$L__BB31_2;
	mul.wide.u32 	%rd4, %r3, 4;
	add.s64 	%rd5, %rd1, %rd4;
	ld.global.nc.u32 	%r36, [%rd5];
$L__BB31_2:
	add.s32 	%r6, %r3, 64;
	setp.ge.u32 	%p2, %r6, %r10;
	@%p2 bra 	$L__BB31_4;
	mul.wide.u32 	%rd6, %r6, 4;
	add.s64 	%rd7, %rd1, %rd6;
	ld.global.nc.u32 	%r13, [%rd7];
	add.s32 	%r36, %r13, %r36;
$L__BB31_4:
	shl.b32 	%r14, %r1, 2;
	mov.u32 	%r15, sdata;
	add.s32 	%r9, %r15, %r14;
	st.shared.u32 	[%r9], %r36;
	bar.sync 	0;
	setp.gt.u32 	%p3, %r1, 31;
	@%p3 bra 	$L__BB31_6;
	ld.shared.u32 	%r16, [%r9+128];
	ld.shared.u32 	%r17, [%r9];
	add.s32 	%r18, %r17, %r16;
	st.shared.u32 	[%r9], %r18;
$L__BB31_6:
	bar.sync 	0;
	setp.gt.u32 	%p4, %r1, 15;
	@%p4 bra 	$L__BB31_8;
	ld.shared.u32 	%r19, [%r9+64];
	ld.shared.u32 	%r20, [%r9];
	add.s32 	%r21, %r20, %r19;
	st.shared.u32 	[%r9], %r21;
$L__BB31_8:
	bar.sync 	0;
	setp.gt.u32 	%p5, %r1, 7;
	@%p5 bra 	$L__BB31_10;
	ld.shared.u32 	%r22, [%r9+32];
	ld.shared.u32 	%r23, [%r9];
	add.s32 	%r24, %r23, %r22;
	st.shared.u32 	[%r9], %r24;
$L__BB31_10:
	bar.sync 	0;
	setp.gt.u32 	%p6, %r1, 3;
	@%p6 bra 	$L__BB31_12;
	ld.shared.u32 	%r25, [%r9+16];
	ld.shared.u32 	%r26, [%r9];
	add.s32 	%r27, %r26, %r25;
	st.shared.u32 	[%r9], %r27;
$L__BB31_12:
	bar.sync 	0;
	setp.gt.u32 	%p7, %r1, 1;
	@%p7 bra 	$L__BB31_14;
	ld.shared.u32 	%r28, [%r9+8];
	ld.shared.u32 	%r29, [%r9];
	add.s32 	%r30, %r29, %r28;
	st.shared.u32 	[%r9], %r30;
$L__BB31_14:
	bar.sync 	0;
	setp.ne.s32 	%p8, %r1, 0;
	@%p8 bra 	$L__BB31_16;
	ld.shared.u32 	%r31, [sdata+4];
	ld.shared.u32 	%r32, [%r9];
	add.s32 	%r33, %r32, %r31;
	st.shared.u32 	[%r9], %r33;
$L__BB31_16:
	setp.ne.s32 	%p9, %r1, 0;
	bar.sync 	0;
	@%p9 bra 	$L__BB31_18;
	ld.shared.u32 	%r34, [sdata];
	cvta.to.global.u64 	%rd8, %rd2;
	mul.wide.u32 	%rd9, %r2, 4;
	add.s64 	%rd10, %rd8, %rd9;
	st.global.u32 	[%rd10], %r34;
$L__BB31_18:
	ret;

}
	// .globl	_Z7reduce5ILj64EEvPKiPii
.visible .entry _Z7reduce5ILj64EEvPKiPii(
	.param .u64 .ptr .align 1 _Z7reduce5ILj64EEvPKiPii_param_0,
	.param .u64 .ptr .align 1 _Z7reduce5ILj64EEvPKiPii_param_1,
	.param .u32 _Z7reduce5ILj64EEvPKiPii_param_2
)
{
	.reg .pred 	%p<5>;
	.reg .b32 	%r<37>;
	.reg .b64 	%rd<11>;

	ld.param.u64 	%rd3, [_Z7reduce5ILj64EEvPKiPii_param_0];
	ld.param.u64 	%rd2, [_Z7reduce5ILj64EEvPKiPii_param_1];
	ld.param.u32 	%r10, [_Z7reduce5ILj64EEvPKiPii_param_2];
	cvta.to.global.u64 	%rd1, %rd3;
	mov.u32 	%r1, %tid.x;
	mov.u32 	%r2, %ctaid.x;
	shl.b32 	%r12, %r2, 7;
	add.s32 	%r3, %r12, %r1;
	setp.ge.u32 	%p1, %r3, %r10;
	mov.b32 	%r36, 0;
	@%p1 bra 	$L__BB32_2;
	mul.wide.u32 	%rd4, %r3, 4;
	add.s64 	%rd5, %rd1, %rd4;
	ld.global.nc.u32 	%r36, [%rd5];
$L__BB32_2:
	add.s32 	%r6, %r3, 64;
	setp.ge.u32 	%p2, %r6, %r10;
	@%p2 bra 	$L__BB32_4;
	mul.wide.u32 	%rd6, %r6, 4;
	add.s64 	%rd7, %rd1, %rd6;
	ld.global.nc.u32 	%r13, [%rd7];
	add.s32 	%r36, %r13, %r36;
$L__BB32_4:
	shl.b32 	%r14, %r1, 2;
	mov.u32 	%r15, sdata;
	add.s32 	%r9, %r15, %r14;
	st.shared.u32 	[%r9], %r36;
	bar.sync 	0;
	setp.gt.u32 	%p3, %r1, 31;
	@%p3 bra 	$L__BB32_7;
	ld.volatile.shared.u32 	%r16, [%r9+128];
	ld.volatile.shared.u32 	%r17, [%r9];
	add.s32 	%r18, %r17, %r16;
	st.volatile.shared.u32 	[%r9], %r18;
	ld.volatile.shared.u32 	%r19, [%r9+64];
	ld.volatile.shared.u32 	%r20, [%r9];
	add.s32 	%r21, %r20, %r19;
	st.volatile.shared.u32 	[%r9], %r21;
	ld.volatile.shared.u32 	%r22, [%r9+32];
	ld.volatile.shared.u32 	%r23, [%r9];
	add.s32 	%r24, %r23, %r22;
	st.volatile.shared.u32 	[%r9], %r24;
	ld.volatile.shared.u32 	%r25, [%r9+16];
	ld.volatile.shared.u32 	%r26, [%r9];
	add.s32 	%r27, %r26, %r25;
	st.volatile.shared.u32 	[%r9], %r27;
	ld.volatile.shared.u32 	%r28, [%r9+8];
	ld.volatile.shared.u32 	%r29, [%r9];
	add.s32 	%r30, %r29, %r28;
	st.volatile.shared.u32 	[%r9], %r30;
	ld.volatile.shared.u32 	%r31, [%r9+4];
	ld.volatile.shared.u32 	%r32, [%r9];
	add.s32 	%r33, %r32, %r31;
	st.volatile.shared.u32 	[%r9], %r33;
	setp.ne.s32 	%p4, %r1, 0;
	@%p4 bra 	$L__BB32_7;
	ld.shared.u32 	%r34, [sdata];
	cvta.to.global.u64 	%rd8, %rd2;
	mul.wide.u32 	%rd9, %r2, 4;
	add.s64 	%rd10, %rd8, %rd9;
	st.global.u32 	[%rd10], %r34;
$L__BB32_7:
	ret;

}
	// .globl	_Z7reduce6ILj64EEvPKiPii
.visible .entry _Z7reduce6ILj64EEvPKiPii(
	.param .u64 .ptr .align 1 _Z7reduce6ILj64EEvPKiPii_param_0,
	.param .u64 .ptr .align 1 _Z7reduce6ILj64EEvPKiPii_param_1,
	.param .u32 _Z7reduce6ILj64EEvPKiPii_param_2
)
{
	.reg .pred 	%p<5>;
	.reg .b32 	%r<37>;
	.reg .b64 	%rd<11>;

	ld.param.u64 	%rd3, [_Z7reduce6ILj64EEvPKiPii_param_0];
	ld.param.u64 	%rd2, [_Z7reduce6ILj64EEvPKiPii_param_1];
	ld.param.u32 	%r10, [_Z7reduce6ILj64EEvPKiPii_param_2];
	cvta.to.global.u64 	%rd1, %rd3;
	mov.u32 	%r1, %tid.x;
	mov.u32 	%r2, %ctaid.x;
	shl.b32 	%r12, %r2, 7;
	add.s32 	%r3, %r12, %r1;
	setp.ge.u32 	%p1, %r3, %r10;
	mov.b32 	%r36, 0;
	@%p1 bra 	$L__BB33_2;
	mul.wide.u32 	%rd4, %r3, 4;
	add.s64 	%rd5, %rd1, %rd4;
	ld.global.nc.u32 	%r36, [%rd5];
$L__BB33_2:
	add.s32 	%r6, %r3, 64;
	setp.ge.u32 	%p2, %r6, %r10;
	@%p2 bra 	$L__BB33_4;
	mul.wide.u32 	%rd6, %r6, 4;
	add.s64 	%rd7, %rd1, %rd6;
	ld.global.nc.u32 	%r13, [%rd7];
	add.s32 	%r36, %r13, %r36;
$L__BB33_4:
	shl.b32 	%r14, %r1, 2;
	mov.u32 	%r15, sdata;
	add.s32 	%r9, %r15, %r14;
	st.shared.u32 	[%r9], %r36;
	bar.sync 	0;
	setp.gt.u32 	%p3, %r1, 31;
	@%p3 bra 	$L__BB33_7;
	ld.volatile.shared.u32 	%r16, [%r9+128];
	ld.volatile.shared.u32 	%r17, [%r9];
	add.s32 	%r18, %r17, %r16;
	st.volatile.shared.u32 	[%r9], %r18;
	ld.volatile.shared.u32 	%r19, [%r9+64];
	ld.volatile.shared.u32 	%r20, [%r9];
	add.s32 	%r21, %r20, %r19;
	st.volatile.shared.u32 	[%r9], %r21;
	ld.volatile.shared.u32 	%r22, [%r9+32];
	ld.volatile.shared.u32 	%r23, [%r9];
	add.s32 	%r24, %r23, %r22;
	st.volatile.shared.u32 	[%r9], %r24;
	ld.volatile.shared.u32 	%r25, [%r9+16];
	ld.volatile.shared.u32 	%r26, [%r9];
	add.s32 	%r27, %r26, %r25;
	st.volatile.shared.u32 	[%r9], %r27;
	ld.volatile.shared.u32 	%r28, [%r9+8];
	ld.volatile.shared.u32 	%r29, [%r9];
	add.s32 	%r30, %r29, %r28;
	st.volatile.shared.u32 	[%r9], %r30;
	ld.volatile.shared.u32 	%r31, [%r9+4];
	ld.volatile.shared.u32 	%r32, [%r9];
	add.s32 	%r33, %r32, %r31;
	st.volatile.shared.u32 	[%r9], %r33;
	setp.ne.s32 	%p4, %r1, 0;
	@%p4 bra 	$L__BB33_7;
	ld.shared.u32 	%r34, [sdata];
	cvta.to.global.u64 	%rd8, %rd2;
	mul.wide.u32 	%rd9, %r2, 4;
	add.s64 	%rd10, %rd8, %rd9;
	st.global.u32 	[%rd10], %r34;
$L__BB33_7:
	ret;

}
	// .globl	_Z7reduce7ILj64EEvPKiPii
.visible .entry _Z7reduce7ILj64EEvPKiPii(
	.param .u64 .ptr .align 1 _Z7reduce7ILj64EEvPKiPii_param_0,
	.param .u64 .ptr .align 1 _Z7reduce7ILj64EEvPKiPii_param_1,
	.param .u32 _Z7reduce7ILj64EEvPKiPii_param_2
)
{
	.reg .pred 	%p<6>;
	.reg .b32 	%r<46>;
	.reg .b64 	%rd<11>;

	ld.param.u64 	%rd3, [_Z7reduce7ILj64EEvPKiPii_param_0];
	ld.param.u64 	%rd2, [_Z7reduce7ILj64EEvPKiPii_param_1];
	ld.param.u32 	%r14, [_Z7reduce7ILj64EEvPKiPii_param_2];
	cvta.to.global.u64 	%rd1, %rd3;
	mov.u32 	%r1, %tid.x;
	mov.u32 	%r2, %ctaid.x;
	shl.b32 	%r16, %r2, 7;
	add.s32 	%r43, %r16, %r1;
	setp.ge.u32 	%p1, %r43, %r14;
	mov.b32 	%r42, 0;
	@%p1 bra 	$L__BB34_5;
	mov.u32 	%r18, %nctaid.x;
	shl.b32 	%r4, %r18, 7;
	mov.b32 	%r42, 0;
$L__BB34_2:
	mul.wide.u32 	%rd4, %r43, 4;
	add.s64 	%rd5, %rd1, %rd4;
	ld.global.nc.u32 	%r19, [%rd5];
	add.s32 	%r42, %r19, %r42;
	add.s32 	%r8, %r43, 64;
	setp.ge.u32 	%p2, %r8, %r14;
	@%p2 bra 	$L__BB34_4;
	mul.wide.u32 	%rd6, %r8, 4;
	add.s64 	%rd7, %rd1, %rd6;
	ld.global.nc.u32 	%r20, [%rd7];
	add.s32 	%r42, %r20, %r42;
$L__BB34_4:
	add.s32 	%r43, %r43, %r4;
	setp.lt.u32 	%p3, %r43, %r14;
	@%p3 bra 	$L__BB34_2;
$L__BB34_5:
	shl.b32 	%r21, %r1, 2;
	mov.u32 	%r22, sdata;
	add.s32 	%r13, %r22, %r21;
	st.shared.u32 	[%r13], %r42;
	bar.sync 	0;
	setp.gt.u32 	%p4, %r1, 31;
	@%p4 bra 	$L__BB34_8;
	ld.volatile.shared.u32 	%r23, [%r13+128];
	ld.volatile.shared.u32 	%r24, [%r13];
	add.s32 	%r25, %r24, %r23;
	st.volatile.shared.u32 	[%r13], %r25;
	ld.volatile.shared.u32 	%r26, [%r13+64];
	ld.volatile.shared.u32 	%r27, [%r13];
	add.s32 	%r28, %r27, %r26;
	st.volatile.shared.u32 	[%r13], %r28;
	ld.volatile.shared.u32 	%r29, [%r13+32];
	ld.volatile.shared.u32 	%r30, [%r13];
	add.s32 	%r31, %r30, %r29;
	st.volatile.shared.u32 	[%r13], %r31;
	ld.volatile.shared.u32 	%r32, [%r13+16];
	ld.volatile.shared.u32 	%r33, [%r13];
	add.s32 	%r34, %r33, %r32;
	st.volatile.shared.u32 	[%r13], %r34;
	ld.volatile.shared.u32 	%r35, [%r13+8];
	ld.volatile.shared.u32 	%r36, [%r13];
	add.s32 	%r37, %r36, %r35;
	st.volatile.shared.u32 	[%r13], %r37;
	ld.volatile.shared.u32 	%r38, [%r13+4];
	ld.volatile.shared.u32 	%r39, [%r13];
	add.s32 	%r40, %r39, %r38;
	st.volatile.shared.u32 	[%r13], %r40;
	setp.ne.s32 	%p5, %r1, 0;
	@%p5 bra 	$L__BB34_8;
	ld.shared.u32 	%r41, [sdata];
	cvta.to.global.u64 	%rd8, %rd2;
	mul.wide.u32 	%rd9, %r2, 4;
	add.s64 	%rd10, %rd8, %rd9;
	st.global.u32 	[%rd10], %r41;
$L__BB34_8:
	ret;

}
	// .globl	_Z7reduce1ILj32EEvPKiPii
.visible .entry _Z7reduce1ILj32EEvPKiPii(
	.param .u64 .ptr .align 1 _Z7reduce1ILj32EEvPKiPii_param_0,
	.param .u64 .ptr .align 1 _Z7reduce1ILj32EEvPKiPii_param_1,
	.param .u32 _Z7reduce1ILj32EEvPKiPii_param_2
)
{
	.reg .pred 	%p<8>;
	.reg .b32 	%r<34>;
	.reg .b64 	%rd<9>;

	ld.param.u64 	%rd1, [_Z7reduce1ILj32EEvPKiPii_param_0];
	ld.param.u64 	%rd2, [_Z7reduce1ILj32EEvPKiPii_param_1];
	ld.param.u32 	%r8, [_Z7reduce1ILj32EEvPKiPii_param_2];
	mov.u32 	%r1, %tid.x;
	mov.u32 	%r2, %ctaid.x;
	shl.b32 	%r9, %r2, 5;
	add.s32 	%r3, %r9, %r1;
	setp.ge.u32 	%p1, %r3, %r8;
	mov.b32 	%r33, 0;
	@%p1 bra 	$L__BB35_2;
	cvta.to.global.u64 	%rd3, %rd1;
	mul.wide.u32 	%rd4, %r3, 4;
	add.s64 	%rd5, %rd3, %rd4;
	ld.global.nc.u32 	%r33, [%rd5];
$L__BB35_2:
	shl.b32 	%r10, %r1, 2;
	mov.u32 	%r11, sdata;
	add.s32 	%r6, %r11, %r10;
	st.shared.u32 	[%r6], %r33;
	bar.sync 	0;
	and.b32  	%r12, %r1, 1;
	setp.eq.b32 	%p2, %r12, 1;
	@%p2 bra 	$L__BB35_4;
	ld.shared.u32 	%r13, [%r6+4];
	ld.shared.u32 	%r14, [%r6];
	add.s32 	%r15, %r14, %r13;
	st.shared.u32 	[%r6], %r15;
$L__BB35_4:
	bar.sync 	0;
	and.b32  	%r16, %r1, 3;
	setp.ne.s32 	%p3, %r16, 0;
	@%p3 bra 	$L__BB35_6;
	ld.shared.u32 	%r17, [%r6+8];
	ld.shared.u32 	%r18, [%r6];
	add.s32 	%r19, %r18, %r17;
	st.shared.u32 	[%r6], %r19;
$L__BB35_6:
	bar.sync 	0;
	and.b32  	%r20, %r1, 7;
	setp.ne.s32 	%p4, %r20, 0;
	@%p4 bra 	$L__BB35_8;
	ld.shared.u32 	%r21, [%r6+16];
	ld.shared.u32 	%r22, [%r6];
	add.s32 	%r23, %r22, %r21;
	st.shared.u32 	[%r6], %r23;
$L__BB35_8:
	bar.sync 	0;
	and.b32  	%r24, %r1, 15;
	setp.ne.s32 	%p5, %r24, 0;
	@%p5 bra 	$L__BB35_10;
	ld.shared.u32 	%r25, [%r6+32];
	ld.shared.u32 	%r26, [%r6];
	add.s32 	%r27, %r26, %r25;
	st.shared.u32 	[%r6], %r27;
$L__BB35_10:
	bar.sync 	0;
	and.b32  	%r28, %r1, 31;
	setp.ne.s32 	%p6, %r28, 0;
	@%p6 bra 	$L__BB35_12;
	ld.shared.u32 	%r29, [%r6+64];
	ld.shared.u32 	%r30, [%r6];
	add.s32 	%r31, %r30, %r29;
	st.shared.u32 	[%r6], %r31;
$L__BB35_12:
	bar.sync 	0;
	setp.ne.s32 	%p7, %r1, 0;
	@%p7 bra 	$L__BB35_14;
	ld.shared.u32 	%r32, [sdata];
	cvta.to.global.u64 	%rd6, %rd2;
	mul.wide.u32 	%rd7, %r2, 4;
	add.s64 	%rd8, %rd6, %rd7;
	st.global.u32 	[%rd8], %r32;
$L__BB35_14:
	ret;

}
	// .globl	_Z7reduce2ILj32EEvPKiPii
.visible .entry _Z7reduce2ILj32EEvPKiPii(
	.param .u64 .ptr .align 1 _Z7reduce2ILj32EEvPKiPii_param_0,
	.param .u64 .ptr .align 1 _Z7reduce2ILj32EEvPKiPii_param_1,
	.param .u32 _Z7reduce2ILj32EEvPKiPii_param_2
)
{
	.reg .pred 	%p<8>;
	.reg .b32 	%r<36>;
	.reg .b64 	%rd<9>;

	ld.param.u64 	%rd1, [_Z7reduce2ILj32EEvPKiPii_param_0];
	ld.param.u64 	%rd2, [_Z7reduce2ILj32EEvPKiPii_param_1];
	ld.param.u32 	%r8, [_Z7reduce2ILj32EEvPKiPii_param_2];
	mov.u32 	%r1, %tid.x;
	mov.u32 	%r2, %ctaid.x;
	shl.b32 	%r9, %r2, 5;
	add.s32 	%r3, %r9, %r1;
	setp.ge.u32 	%p1, %r3, %r8;
	mov.b32 	%r35, 0;
	@%p1 bra 	$L__BB36_2;
	cvta.to.global.u64 	%rd3, %rd1;
	mul.wide.u32 	%rd4, %r3, 4;
	add.s64 	%rd5, %rd3, %rd4;
	ld.global.nc.u32 	%r35, [%rd5];
$L__BB36_2:
	shl.b32 	%r10, %r1, 2;
	mov.u32 	%r11, sdata;
	add.s32 	%r12, %r11, %r10;
	st.shared.u32 	[%r12], %r35;
	bar.sync 	0;
	setp.gt.u32 	%p2, %r1, 15;
	add.s32 	%r6, %r12, %r10;
	@%p2 bra 	$L__BB36_4;
	ld.shared.v2.u32 	{%r13, %r14}, [%r6];
	add.s32 	%r15, %r13, %r14;
	st.shared.u32 	[%r6], %r15;
$L__BB36_4:
	bar.sync 	0;
	setp.gt.u32 	%p3, %r1, 7;
	@%p3 bra 	$L__BB36_6;
	shl.b32 	%r16, %r1, 3;
	add.s32 	%r17, %r6, %r16;
	.pragma "used_bytes_mask 3855";
	ld.shared.v4.u32 	{%r18, %r19, %r20, %r21}, [%r17];
	add.s32 	%r22, %r18, %r20;
	st.shared.u32 	[%r17], %r22;
$L__BB36_6:
	bar.sync 	0;
	setp.gt.u32 	%p4, %r1, 3;
	@%p4 bra 	$L__BB36_8;
	mad.lo.s32 	%r23, %r1, 24, %r6;
	ld.shared.u32 	%r24, [%r23+16];
	ld.shared.u32 	%r25, [%r23];
	add.s32 	%r26, %r25, %r24;
	st.shared.u32 	[%r23], %r26;
$L__BB36_8:
	bar.sync 	0;
	setp.gt.u32 	%p5, %r1, 1;
	@%p5 bra 	$L__BB36_10;
	mad.lo.s32 	%r27, %r1, 56, %r6;
	ld.shared.u32 	%r28, [%r27+32];
	ld.shared.u32 	%r29, [%r27];
	add.s32 	%r30, %r29, %r28;
	st.shared.u32 	[%r27], %r30;
$L__BB36_10:
	bar.sync 	0;
	setp.ne.s32 	%p6, %r1, 0;
	@%p6 bra 	$L__BB36_12;
	ld.shared.u32 	%r31, [sdata+64];
	ld.shared.u32 	%r32, [sdata];
	add.s32 	%r33, %r32, %r31;
	st.shared.u32 	[sdata], %r33;
$L__BB36_12:
	setp.ne.s32 	%p7, %r1, 0;
	bar.sync 	0;
	@%p7 bra 	$L__BB36_14;
	ld.shared.u32 	%r34, [sdata];
	cvta.to.global.u64 	%rd6, %rd2;
	mul.wide.u32 	%rd7, %r2, 4;
	add.s64 	%rd8, %rd6, %rd7;
	st.global.u32 	[%rd8], %r34;
$L__BB36_14:
	ret;

}
	// .globl	_Z7reduce3ILj32EEvPKiPii
.visible .entry _Z7reduce3ILj32EEvPKiPii(
	.param .u64 .ptr .align 1 _Z7reduce3ILj32EEvPKiPii_param_0,
	.param .u64 .ptr .align 1 _Z7reduce3ILj32EEvPKiPii_param_1,
	.param .u32 _Z7reduce3ILj32EEvPKiPii_param_2
)
{
	.reg .pred 	%p<8>;
	.reg .b32 	%r<29>;
	.reg .b64 	%rd<9>;

	ld.param.u64 	%rd1, [_Z7reduce3ILj32EEvPKiPii_param_0];
	ld.param.u64 	%rd2, [_Z7reduce3ILj32EEvPKiPii_param_1];
	ld.param.u32 	%r8, [_Z7reduce3ILj32EEvPKiPii_param_2];
	mov.u32 	%r1, %tid.x;
	mov.u32 	%r2, %ctaid.x;
	shl.b32 	%r9, %r2, 5;
	add.s32 	%r3, %r9, %r1;
	setp.ge.u32 	%p1, %r3, %r8;
	mov.b32 	%r28, 0;
	@%p1 bra 	$L__BB37_2;
	cvta.to.global.u64 	%rd3, %rd1;
	mul.wide.u32 	%rd4, %r3, 4;
	add.s64 	%rd5, %rd3, %rd4;
	ld.global.nc.u32 	%r28, [%rd5];
$L__BB37_2:
	shl.b32 	%r10, %r1, 2;
	mov.u32 	%r11, sdata;
	add.s32 	%r6, %r11, %r10;
	st.shared.u32 	[%r6], %r28;
	bar.sync 	0;
	setp.gt.u32 	%p2, %r1, 15;
	@%p2 bra 	$L__BB37_4;
	ld.shared.u32 	%r12, [%r6+64];
	ld.shared.u32 	%r13, [%r6];
	add.s32 	%r14, %r13, %r12;
	st.shared.u32 	[%r6], %r14;
$L__BB37_4:
	bar.sync 	0;
	setp.gt.u32 	%p3, %r1, 7;
	@%p3 bra 	$L__BB37_6;
	ld.shared.u32 	%r15, [%r6+32];
	ld.shared.u32 	%r16, [%r6];
	add.s32 	%r17, %r16, %r15;
	st.shared.u32 	[%r6], %r17;
$L__BB37_6:
	bar.sync 	0;
	setp.gt.u32 	%p4, %r1, 3;
	@%p4 bra 	$L__BB37_8;
	ld.shared.u32 	%r18, [%r6+16];
	ld.shared.u32 	%r19, [%r6];
	add.s32 	%r20, %r19, %r18;
	st.shared.u32 	[%r6], %r20;
$L__BB37_8:
	bar.sync 	0;
	setp.gt.u32 	%p5, %r1, 1;
	@%p5 bra 	$L__BB37_10;
	ld.shared.u32 	%r21, [%r6+8];
	ld.shared.u32 	%r22, [%r6];
	add.s32 	%r23, %r22, %r21;
	st.shared.u32 	[%r6], %r23;
$L__BB37_10:
	bar.sync 	0;
	setp.ne.s32 	%p6, %r1, 0;
	@%p6 bra 	$L__BB37_12;
	ld.shared.u32 	%r24, [sdata+4];
	ld.shared.u32 	%r25, [%r6];
	add.s32 	%r26, %r25, %r24;
	st.shared.u32 	[%r6], %r26;
$L__BB37_12:
	setp.ne.s32 	%p7, %r1, 0;
	bar.sync 	0;
	@%p7 bra 	$L__BB37_14;
	ld.shared.u32 	%r27, [sdata];
	cvta.to.global.u64 	%rd6, %rd2;
	mul.wide.u32 	%rd7, %r2, 4;
	add.s64 	%rd8, %rd6, %rd7;
	st.global.u32 	[%rd8], %r27;
$L__BB37_14:
	ret;

}
	// .globl	_Z7reduce4ILj32EEvPKiPii
.visible .entry _Z7reduce4ILj32EEvPKiPii(
	.param .u64 .ptr .align 1 _Z7reduce4ILj32EEvPKiPii_param_0,
	.param .u64 .ptr .align 1 _Z7reduce4ILj32EEvPKiPii_param_1,
	.param .u32 _Z7reduce4ILj32EEvPKiPii_param_2
)
{
	.reg .pred 	%p<9>;
	.reg .b32 	%r<34>;
	.reg .b64 	%rd<11>;

	ld.param.u64 	%rd3, [_Z7reduce4ILj32EEvPKiPii_param_0];
	ld.param.u64 	%rd2, [_Z7reduce4ILj32EEvPKiPii_param_1];
	ld.param.u32 	%r10, [_Z7reduce4ILj32EEvPKiPii_param_2];
	cvta.to.global.u64 	%rd1, %rd3;
	mov.u32 	%r1, %tid.x;
	mov.u32 	%r2, %ctaid.x;
	shl.b32 	%r12, %r2, 6;
	add.s32 	%r3, %r12, %r1;
	setp.ge.u32 	%p1, %r3, %r10;
	mov.b32 	%r33, 0;
	@%p1 bra 	$L__BB38_2;
	mul.wide.u32 	%rd4, %r3, 4;
	add.s64 	%rd5, %rd1, %rd4;
	ld.global.nc.u32 	%r33, [%rd5];
$L__BB38_2:
	add.s32 	%r6, %r3, 32;
	setp.ge.u32 	%p2, %r6, %r10;
	@%p2 bra 	$L__BB38_4;
	mul.wide.u32 	%rd6, %r6, 4;
	add.s64 	%rd7, %rd1, %rd6;
	ld.global.nc.u32 	%r13, [%rd7];
	add.s32 	%r33, %r13, %r33;
$L__BB38_4:
	shl.b32 	%r14, %r1, 2;
	mov.u32 	%r15, sdata;
	add.s32 	%r9, %r15, %r14;
	st.shared.u32 	[%r9], %r33;
	bar.sync 	0;
	setp.gt.u32 	%p3, %r1, 15;
	@%p3 bra 	$L__BB38_6;
	ld.shared.u32 	%r16, [%r9+64];
	ld.shared.u32 	%r17, [%r9];
	add.s32 	%r18, %r17, %r16;
	st.shared.u32 	[%r9], %r18;
$L__BB38_6:
	bar.sync 	0;
	setp.gt.u32 	%p4, %r1, 7;
	@%p4 bra 	$L__BB38_8;
	ld.shared.u32 	%r19, [%r9+32];
	ld.shared.u32 	%r20, [%r9];
	add.s32 	%r21, %r20, %r19;
	st.shared.u32 	[%r9], %r21;
$L__BB38_8:
	bar.sync 	0;
	setp.gt.u32 	%p5, %r1, 3;
	@%p5 bra 	$L__BB38_10;
	ld.shared.u32 	%r22, [%r9+16];
	ld.shared.u32 	%r23, [%r9];
	add.s32 	%r24, %r23, %r22;
	st.shared.u32 	[%r9], %r24;
$L__BB38_10:
	bar.sync 	0;
	setp.gt.u32 	%p6, %r1, 1;
	@%p6 bra 	$L__BB38_12;
	ld.shared.u32 	%r25, [%r9+8];
	ld.shared.u32 	%r26, [%r9];
	add.s32 	%r27, %r26, %r25;
	st.shared.u32 	[%r9], %r27;
$L__BB38_12:
	bar.sync 	0;
	setp.ne.s32 	%p7, %r1, 0;
	@%p7 bra 	$L__BB38_14;
	ld.shared.u32 	%r28, [sdata+4];
	ld.shared.u32 	%r29, [%r9];
	add.s32 	%r30, %r29, %r28;
	st.shared.u32 	[%r9], %r30;
$L__BB38_14:
	setp.ne.s32 	%p8, %r1, 0;
	bar.sync 	0;
	@%p8 bra 	$L__BB38_16;
	ld.shared.u32 	%r31, [sdata];
	cvta.to.global.u64 	%rd8, %rd2;
	mul.wide.u32 	%rd9, %r2, 4;
	add.s64 	%rd10, %rd8, %rd9;
	st.global.u32 	[%rd10], %r31;
$L__BB38_16:
	ret;

}
	// .globl	_Z7reduce5ILj32EEvPKiPii
.visible .entry _Z7reduce5ILj32EEvPKiPii(
	.param .u64 .ptr .align 1 _Z7reduce5ILj32EEvPKiPii_param_0,
	.param .u64 .ptr .align 1 _Z7reduce5ILj32EEvPKiPii_param_1,
	.param .u32 _Z7reduce5ILj32EEvPKiPii_param_2
)
{
	.reg .pred 	%p<5>;
	.reg .b32 	%r<34>;
	.reg .b64 	%rd<11>;

	ld.param.u64 	%rd3, [_Z7reduce5ILj32EEvPKiPii_param_0];
	ld.param.u64 	%rd2, [_Z7reduce5ILj32EEvPKiPii_param_1];
	ld.param.u32 	%r10, [_Z7reduce5ILj32EEvPKiPii_param_2];
	cvta.to.global.u64 	%rd1, %rd3;
	mov.u32 	%r1, %tid.x;
	mov.u32 	%r2, %ctaid.x;
	shl.b32 	%r12, %r2, 6;
	add.s32 	%r3, %r12, %r1;
	setp.ge.u32 	%p1, %r3, %r10;
	mov.b32 	%r33, 0;
	@%p1 bra 	$L__BB39_2;
	mul.wide.u32 	%rd4, %r3, 4;
	add.s64 	%rd5, %rd1, %rd4;
	ld.global.nc.u32 	%r33, [%rd5];
$L__BB39_2:
	add.s32 	%r6, %r3, 32;
	setp.ge.u32 	%p2, %r6, %r10;
	@%p2 bra 	$L__BB39_4;
	mul.wide.u32 	%rd6, %r6, 4;
	add.s64 	%rd7, %rd1, %rd6;
	ld.global.nc.u32 	%r13, [%rd7];
	add.s32 	%r33, %r13, %r33;
$L__BB39_4:
	shl.b32 	%r14, %r1, 2;
	mov.u32 	%r15, sdata;
	add.s32 	%r9, %r15, %r14;
	st.shared.u32 	[%r9], %r33;
	bar.sync 	0;
	setp.gt.u32 	%p3, %r1, 31;
	@%p3 bra 	$L__BB39_7;
	ld.volatile.shared.u32 	%r16, [%r9+64];
	ld.volatile.shared.u32 	%r17, [%r9];
	add.s32 	%r18, %r17, %r16;
	st.volatile.shared.u32 	[%r9], %r18;
	ld.volatile.shared.u32 	%r19, [%r9+32];
	ld.volatile.shared.u32 	%r20, [%r9];
	add.s32 	%r21, %r20, %r19;
	st.volatile.shared.u32 	[%r9], %r21;
	ld.volatile.shared.u32 	%r22, [%r9+16];
	ld.volatile.shared.u32 	%r23, [%r9];
	add.s32 	%r24, %r23, %r22;
	st.volatile.shared.u32 	[%r9], %r24;
	ld.volatile.shared.u32 	%r25, [%r9+8];
	ld.volatile.shared.u32 	%r26, [%r9];
	add.s32 	%r27, %r26, %r25;
	st.volatile.shared.u32 	[%r9], %r27;
	ld.volatile.shared.u32 	%r28, [%r9+4];
	ld.volatile.shared.u32 	%r29, [%r9];
	add.s32 	%r30, %r29, %r28;
	st.volatile.shared.u32 	[%r9], %r30;
	setp.ne.s32 	%p4, %r1, 0;
	@%p4 bra 	$L__BB39_7;
	ld.shared.u32 	%r31, [sdata];
	cvta.to.global.u64 	%rd8, %rd2;
	mul.wide.u32 	%rd9, %r2, 4;
	add.s64 	%rd10, %rd8, %rd9;
	st.global.u32 	[%rd10], %r31;
$L__BB39_7:
	ret;

}
	// .globl	_Z7reduce6ILj32EEvPKiPii
.visible .entry _Z7reduce6ILj32EEvPKiPii(
	.param .u64 .ptr .align 1 _Z7reduce6ILj32EEvPKiPii_param_0,
	.param .u64 .ptr .align 1 _Z7reduce6ILj32EEvPKiPii_param_1,
	.param .u32 _Z7reduce6ILj32EEvPKiPii_param_2
)
{
	.reg .pred 	%p<5>;
	.reg .b32 	%r<34>;
	.reg .b64 	%rd<11>;

	ld.param.u64 	%rd3, [_Z7reduce6ILj32EEvPKiPii_param_0];
	ld.param.u64 	%rd2, [_Z7reduce6ILj32EEvPKiPii_param_1];
	ld.param.u32 	%r10, [_Z7reduce6ILj32EEvPKiPii_param_2];
	cvta.to.global.u64 	%rd1, %rd3;
	mov.u32 	%r1, %tid.x;
	mov.u32 	%r2, %ctaid.x;
	shl.b32 	%r12, %r2, 6;
	add.s32 	%r3, %r12, %r1;
	setp.ge.u32 	%p1, %r3, %r10;
	mov.b32 	%r33, 0;
	@%p1 bra 	$L__BB40_2;
	mul.wide.u32 	%rd4, %r3, 4;
	add.s64 	%rd5, %rd1, %rd4;
	ld.global.nc.u32 	%r33, [%rd5];
$L__BB40_2:
	add.s32 	%r6, %r3, 32;
	setp.ge.u32 	%p2, %r6, %r10;
	@%p2 bra 	$L__BB40_4;
	mul.wide.u32 	%rd6, %r6, 4;
	add.s64 	%rd7, %rd1, %rd6;
	ld.global.nc.u32 	%r13, [%rd7];
	add.s32 	%r33, %r13, %r33;
$L__BB40_4:
	shl.b32 	%r14, %r1, 2;
	mov.u32 	%r15, sdata;
	add.s32 	%r9, %r15, %r14;
	st.shared.u32 	[%r9], %r33;
	bar.sync 	0;
	setp.gt.u32 	%p3, %r1, 31;
	@%p3 bra 	$L__BB40_7;
	ld.volatile.shared.u32 	%r16, [%r9+64];
	ld.volatile.shared.u32 	%r17, [%r9];
	add.s32 	%r18, %r17, %r16;
	st.volatile.shared.u32 	[%r9], %r18;
	ld.volatile.shared.u32 	%r19, [%r9+32];
	ld.volatile.shared.u32 	%r20, [%r9];
	add.s32 	%r21, %r20, %r19;
	st.volatile.shared.u32 	[%r9], %r21;
	ld.volatile.shared.u32 	%r22, [%r9+16];
	ld.volatile.shared.u32 	%r23, [%r9];
	add.s32 	%r24, %r23, %r22;
	st.volatile.shared.u32 	[%r9], %r24;
	ld.volatile.shared.u32 	%r25, [%r9+8];
	ld.volatile.shared.u32 	%r26, [%r9];
	add.s32 	%r27, %r26, %r25;
	st.volatile.shared.u32 	[%r9], %r27;
	ld.volatile.shared.u32 	%r28, [%r9+4];
	ld.volatile.shared.u32 	%r29, [%r9];
	add.s32 	%r30, %r29, %r28;
	st.volatile.shared.u32 	[%r9], %r30;
	setp.ne.s32 	%p4, %r1, 0;
	@%p4 bra 	$L__BB40_7;
	ld.shared.u32 	%r31, [sdata];
	cvta.to.global.u64 	%rd8, %rd2;
	mul.wide.u32 	%rd9, %r2, 4;
	add.s64 	%rd10, %rd8, %rd9;
	st.global.u32 	[%rd10], %r31;
$L__BB40_7:
	ret;

}
	// .globl	_Z7reduce7ILj32EEvPKiPii
.visible .entry _Z7reduce7ILj32EEvPKiPii(
	.param .u64 .ptr .align 1 _Z7reduce7ILj32EEvPKiPii_param_0,
	.param .u64 .ptr .align 1 _Z7reduce7ILj32EEvPKiPii_param_1,
	.param .u32 _Z7reduce7ILj32EEvPKiPii_param_2
)
{
	.reg .pred 	%p<6>;
	.reg .b32 	%r<43>;
	.reg .b64 	%rd<11>;

	ld.param.u64 	%rd3, [_Z7reduce7ILj32EEvPKiPii_param_0];
	ld.param.u64 	%rd2, [_Z7reduce7ILj32EEvPKiPii_param_1];
	ld.param.u32 	%r14, [_Z7reduce7ILj32EEvPKiPii_param_2];
	cvta.to.global.u64 	%rd1, %rd3;
	mov.u32 	%r1, %tid.x;
	mov.u32 	%r2, %ctaid.x;
	shl.b32 	%r16, %r2, 6;
	add.s32 	%r40, %r16, %r1;
	setp.ge.u32 	%p1, %r40, %r14;
	mov.b32 	%r39, 0;
	@%p1 bra 	$L__BB41_5;
	mov.u32 	%r18, %nctaid.x;
	shl.b32 	%r4, %r18, 6;
	mov.b32 	%r39, 0;
$L__BB41_2:
	mul.wide.u32 	%rd4, %r40, 4;
	add.s64 	%rd5, %rd1, %rd4;
	ld.global.nc.u32 	%r19, [%rd5];
	add.s32 	%r39, %r19, %r39;
	add.s32 	%r8, %r40, 32;
	setp.ge.u32 	%p2, %r8, %r14;
	@%p2 bra 	$L__BB41_4;
	mul.wide.u32 	%rd6, %r8, 4;
	add.s64 	%rd7, %rd1, %rd6;
	ld.global.nc.u32 	%r20, [%rd7];
	add.s32 	%r39, %r20, %r39;
$L__BB41_4:
	add.s32 	%r40, %r40, %r4;
	setp.lt.u32 	%p3, %r40, %r14;
	@%p3 bra 	$L__BB41_2;
$L__BB41_5:
	shl.b32 	%r21, %r1, 2;
	mov.u32 	%r22, sdata;
	add.s32 	%r13, %r22, %r21;
	st.shared.u32 	[%r13], %r39;
	bar.sync 	0;
	setp.gt.u32 	%p4, %r1, 31;
	@%p4 bra 	$L__BB41_8;
	ld.volatile.shared.u32 	%r23, [%r13+64];
	ld.volatile.shared.u32 	%r24, [%r13];
	add.s32 	%r25, %r24, %r23;
	st.volatile.shared.u32 	[%r13], %r25;
	ld.volatile.shared.u32 	%r26, [%r13+32];
	ld.volatile.shared.u32 	%r27, [%r13];
	add.s32 	%r28, %r27, %r26;
	st.volatile.shared.u32 	[%r13], %r28;
	ld.volatile.shared.u32 	%r29, [%r13+16];
	ld.volatile.shared.u32 	%r30, [%r13];
	add.s32 	%r31, %r30, %r29;
	st.volatile.shared.u32 	[%r13], %r31;
	ld.volatile.shared.u32 	%r32, [%r13+8];
	ld.volatile.shared.u32 	%r33, [%r13];
	add.s32 	%r34, %r33, %r32;
	st.volatile.shared.u32 	[%r13], %r34;
	ld.volatile.shared.u32 	%r35, [%r13+4];
	ld.volatile.shared.u32 	%r36, [%r13];
	add.s32 	%r37, %r36, %r35;
	st.volatile.shared.u32 	[%r13], %r37;
	setp.ne.s32 	%p5, %r1, 0;
	@%p5 bra 	$L__BB41_8;
	ld.shared.u32 	%r38, [sdata];
	cvta.to.global.u64 	%rd8, %rd2;
	mul.wide.u32 	%rd9, %r2, 4;
	add.s64 	%rd10, %rd8, %rd9;
	st.global.u32 	[%rd10], %r38;
$L__BB41_8:
	ret;

}


// ===== COMPILED SASS (sm_100) =====

	.target	sm_100

	.elftype	@"ET_EXEC"


//--------------------- .note.nv.tkinfo           --------------------------
	.section	.note.nv.tkinfo,"",@"SHT_NOTE"
	.sectionflags	@"SHF_NOTE_NV_TKINFO"
	.tkinfo
        /*0018*/ 	.word	0x00000002
        /*0030*/ 	.string	""
        /*0030*/ 	.string	"ptxas"
        /*0030*/ 	.string	"Cuda compilation tools, release 13.0, V13.0.88"
        /*0030*/ 	.string	"Build cuda_13.0.r13.0/compiler.36424714_0"
        /*0030*/ 	.string	"-arch sm_100 -m 64 "



//--------------------- .note.nv.cuinfo           --------------------------
	.section	.note.nv.cuinfo,"",@"SHT_NOTE"
	.sectionflags	@"SHF_NOTE_NV_CUINFO"
        /*0018*/ 	.short	0x0002
        /*001a*/ 	.short	0x0064
        /*001c*/ 	.short	0x0082
	.zero		2


//--------------------- .nv.info                  --------------------------
	.section	.nv.info,"",@"SHT_CUDA_INFO"
	.align	4


	//----- nvinfo : EIATTR_REGCOUNT
	.align		4
        /*0000*/ 	.byte	0x04, 0x2f
        /*0002*/ 	.short	(.L_1 - .L_0)
	.align		4
.L_0:
        /*0004*/ 	.word	index@(_Z7reduce1ILj1024EEvPKiPii)
        /*0008*/ 	.word	0x0000000b


	//----- nvinfo : EIATTR_FRAME_SIZE
	.align		4
.L_1:
        /*000c*/ 	.byte	0x04, 0x11
        /*000e*/ 	.short	(.L_3 - .L_2)
	.align		4
.L_2:
        /*0010*/ 	.word	index@(_Z7reduce1ILj1024EEvPKiPii)
        /*0014*/ 	.word	0x00000000


	//----- nvinfo : EIATTR_REGCOUNT
	.align		4
.L_3:
        /*0018*/ 	.byte	0x04, 0x2f
        /*001a*/ 	.short	(.L_5 - .L_4)
	.align		4
.L_4:
        /*001c*/ 	.word	index@(_Z7reduce2ILj1024EEvPKiPii)
        /*0020*/ 	.word	0x0000000d


	//----- nvinfo : EIATTR_FRAME_SIZE
	.align		4
.L_5:
        /*0024*/ 	.byte	0x04, 0x11
        /*0026*/ 	.short	(.L_7 - .L_6)
	.align		4
.L_6:
        /*0028*/ 	.word	index@(_Z7reduce2ILj1024EEvPKiPii)
        /*002c*/ 	.word	0x00000000


	//----- nvinfo : EIATTR_REGCOUNT
	.align		4
.L_7:
        /*0030*/ 	.byte	0x04, 0x2f
        /*0032*/ 	.short	(.L_9 - .L_8)
	.align		4
.L_8:
        /*0034*/ 	.word	index@(_Z7reduce3ILj1024EEvPKiPii)
        /*0038*/ 	.word	0x0000000b


	//----- nvinfo : EIATTR_FRAME_SIZE
	.align		4
.L_9:
        /*003c*/ 	.byte	0x04, 0x11
        /*003e*/ 	.short	(.L_11 - .L_10)
	.align		4
.L_10:
        /*0040*/ 	.word	index@(_Z7reduce3ILj1024EEvPKiPii)
        /*0044*/ 	.word	0x00000000


	//----- nvinfo : EIATTR_REGCOUNT
	.align		4
.L_11:
        /*0048*/ 	.byte	0x04, 0x2f
        /*004a*/ 	.short	(.L_13 - .L_12)
	.align		4
.L_12:
        /*004c*/ 	.word	index@(_Z7reduce4ILj1024EEvPKiPii)
        /*0050*/ 	.word	0x0000000b


	//----- nvinfo : EIATTR_FRAME_SIZE
	.align		4
.L_13:
        /*0054*/ 	.byte	0x04, 0x11
        /*0056*/ 	.short	(.L_15 - .L_14)
	.align		4
.L_14:
        /*0058*/ 	.word	index@(_Z7reduce4ILj1024EEvPKiPii)
        /*005c*/ 	.word	0x00000000


	//----- nvinfo : EIATTR_REGCOUNT
	.align		4
.L_15:
        /*0060*/ 	.byte	0x04, 0x2f
        /*0062*/ 	.short	(.L_17 - .L_16)
	.align		4
.L_16:
        /*0064*/ 	.word	index@(_Z7reduce5ILj1024EEvPKiPii)
        /*0068*/ 	.word	0x0000000d


	//----- nvinfo : EIATTR_FRAME_SIZE
	.align		4
.L_17:
        /*006c*/ 	.byte	0x04, 0x11
        /*006e*/ 	.short	(.L_19 - .L_18)
	.align		4
.L_18:
        /*0070*/ 	.word	index@(_Z7reduce5ILj1024EEvPKiPii)
        /*0074*/ 	.word	0x00000000


	//----- nvinfo : EIATTR_REGCOUNT
	.align		4
.L_19:
        /*0078*/ 	.byte	0x04, 0x2f
        /*007a*/ 	.short	(.L_21 - .L_20)
	.align		4
.L_20:
        /*007c*/ 	.word	index@(_Z7reduce6ILj1024EEvPKiPii)
        /*0080*/ 	.word	0x0000000d


	//----- nvinfo : EIATTR_FRAME_SIZE
	.align		4
.L_21:
        /*0084*/ 	.byte	0x04, 0x11
        /*0086*/ 	.short	(.L_23 - .L_22)
	.align		4
.L_22:
        /*0088*/ 	.word	index@(_Z7reduce6ILj1024EEvPKiPii)
        /*008c*/ 	.word	0x00000000


	//----- nvinfo : EIATTR_REGCOUNT
	.align		4
.L_23:
        /*0090*/ 	.byte	0x04, 0x2f
        /*0092*/ 	.short	(.L_25 - .L_24)
	.align		4
.L_24:
        /*0094*/ 	.word	index@(_Z7reduce7ILj1024EEvPKiPii)
        /*0098*/ 	.word	0x0000000f


	//----- nvinfo : EIATTR_FRAME_SIZE
	.align		4
.L_25:
        /*009c*/ 	.byte	0x04, 0x11
        /*009e*/ 	.short	(.L_27 - .L_26)
	.align		4
.L_26:
        /*00a0*/ 	.word	index@(_Z7reduce7ILj1024EEvPKiPii)
        /*00a4*/ 	.word	0x00000000


	//----- nvinfo : EIATTR_REGCOUNT
	.align		4
.L_27:
        /*00a8*/ 	.byte	0x04, 0x2f
        /*00aa*/ 	.short	(.L_29 - .L_28)
	.align		4
.L_28:
        /*00ac*/ 	.word	index@(_Z7reduce1ILj512EEvPKiPii)
        /*00b0*/ 	.word	0x0000000c


	//----- nvinfo : EIATTR_FRAME_SIZE
	.align		4
.L_29:
        /*00b4*/ 	.byte	0x04, 0x11
        /*00b6*/ 	.short	(.L_31 - .L_30)
	.align		4
.L_30:
        /*00b8*/ 	.word	index@(_Z7reduce1ILj512EEvPKiPii)
        /*00bc*/ 	.word	0x00000000


	//----- nvinfo : EIATTR_REGCOUNT
	.align		4
.L_31:
        /*00c0*/ 	.byte	0x04, 0x2f
        /*00c2*/ 	.short	(.L_33 - .L_32)
	.align		4
.L_32:
        /*00c4*/ 	.word	index@(_Z7reduce2ILj512EEvPKiPii)
        /*00c8*/ 	.word	0x0000000d


	//----- nvinfo : EIATTR_FRAME_SIZE
	.align		4
.L_33:
        /*00cc*/ 	.byte	0x04, 0x11
        /*00ce*/ 	.short	(.L_35 - .L_34)
	.align		4
.L_34:
        /*00d0*/ 	.word	index@(_Z7reduce2ILj512EEvPKiPii)
        /*00d4*/ 	.word	0x00000000


	//----- nvinfo : EIATTR_REGCOUNT
	.align		4
.L_35:
        /*00d8*/ 	.byte	0x04, 0x2f
        /*00da*/ 	.short	(.L_37 - .L_36)
	.align		4
.L_36:
        /*00dc*/ 	.word	index@(_Z7reduce3ILj512EEvPKiPii)
        /*00e0*/ 	.word	0x0000000c


	//----- nvinfo : EIATTR_FRAME_SIZE
	.align		4
.L_37:
        /*00e4*/ 	.byte	0x04, 0x11
        /*00e6*/ 	.short	(.L_39 - .L_38)
	.align		4
.L_38:
        /*00e8*/ 	.word	index@(_Z7reduce3ILj512EEvPKiPii)
        /*00ec*/ 	.word	0x00000000


	//----- nvinfo : EIATTR_REGCOUNT
	.align		4
.L_39:
        /*00f0*/ 	.byte	0x04, 0x2f
        /*00f2*/ 	.short	(.L_41 - .L_40)
	.align		4
.L_40:
        /*00f4*/ 	.word	index@(_Z7reduce4ILj512EEvPKiPii)
        /*00f8*/ 	.word	0x0000000c


	//----- nvinfo : EIATTR_FRAME_SIZE
	.align		4
.L_41:
        /*00fc*/ 	.byte	0x04, 0x11
        /*00fe*/ 	.short	(.L_43 - .L_42)
	.align		4
.L_42:
        /*0100*/ 	.word	index@(_Z7reduce4ILj512EEvPKiPii)
        /*0104*/ 	.word	0x00000000


	//----- nvinfo : EIATTR_REGCOUNT
	.align		4
.L_43:
        /*0108*/ 	.byte	0x04, 0x2f
        /*010a*/ 	.short	(.L_45 - .L_44)
	.align		4
.L_44:
        /*010c*/ 	.word	index@(_Z7reduce5ILj512EEvPKiPii)
        /*0110*/ 	.word	0x0000000d


	//----- nvinfo : EIATTR_FRAME_SIZE
	.align		4
.L_45:
        /*0114*/ 	.byte	0x04, 0x11
        /*0116*/ 	.short	(.L_47 - .L_46)
	.align		4
.L_46:
        /*0118*/ 	.word	index@(_Z7reduce5ILj512EEvPKiPii)
        /*011c*/ 	.word	0x00000000


	//----- nvinfo : EIATTR_REGCOUNT
	.align		4
.L_47:
        /*0120*/ 	.byte	0x04, 0x2f
        /*0122*/ 	.short	(.L_49 - .L_48)
	.align		4
.L_48:
        /*0124*/ 	.word	index@(_Z7reduce6ILj512EEvPKiPii)
        /*0128*/ 	.word	0x0000000d


	//----- nvinfo : EIATTR_FRAME_SIZE
	.align		4
.L_49:
        /*012c*/ 	.byte	0x04, 0x11
        /*012e*/ 	.short	(.L_51 - .L_50)
	.align		4
.L_50:
        /*0130*/ 	.word	index@(_Z7reduce6ILj512EEvPKiPii)
        /*0134*/ 	.word	0x00000000


	//----- nvinfo : EIATTR_REGCOUNT
	.align		4
.L_51:
        /*0138*/ 	.byte	0x04, 0x2f
        /*013a*/ 	.short	(.L_53 - .L_52)
	.align		4
.L_52:
        /*013c*/ 	.word	index@(_Z7reduce7ILj512EEvPKiPii)
        /*0140*/ 	.word	0x0000000f


	//----- nvinfo : EIATTR_FRAME_SIZE
	.align		4
.L_53:
        /*0144*/ 	.byte	0x04, 0x11
        /*0146*/ 	.short	(.L_55 - .L_54)
	.align		4
.L_54:
        /*0148*/ 	.word	index@(_Z7reduce7ILj512EEvPKiPii)
        /*014c*/ 	.word	0x00000000


	//----- nvinfo : EIATTR_REGCOUNT
	.align		4
.L_55:
        /*0150*/ 	.byte	0x04, 0x2f
        /*0152*/ 	.short	(.L_57 - .L_56)
	.align		4
.L_56:
        /*0154*/ 	.word	index@(_Z7reduce1ILj256EEvPKiPii)
        /*0158*/ 	.word	0x0000000c


	//----- nvinfo : EIATTR_FRAME_SIZE
	.align		4
.L_57:
        /*015c*/ 	.byte	0x04, 0x11
        /*015e*/ 	.short	(.L_59 - .L_58)
	.align		4
.L_58:
        /*0160*/ 	.word	index@(_Z7reduce1ILj256EEvPKiPii)
        /*0164*/ 	.word	0x00000000


	//----- nvinfo : EIATTR_REGCOUNT
	.align		4
.L_59:
        /*0168*/ 	.byte	0x04, 0x2f
        /*016a*/ 	.short	(.L_61 - .L_60)
	.align		4
.L_60:
        /*016c*/ 	.word	index@(_Z7reduce2ILj256EEvPKiPii)
        /*0170*/ 	.word	0x0000000e


	//----- nvinfo : EIATTR_FRAME_SIZE
	.align		4
.L_61:
        /*0174*/ 	.byte	0x04, 0x11
        /*0176*/ 	.short	(.L_63 - .L_62)
	.align		4
.L_62:
        /*0178*/ 	.word	index@(_Z7reduce2ILj256EEvPKiPii)
        /*017c*/ 	.word	0x00000000


	//----- nvinfo : EIATTR_REGCOUNT
	.align		4
.L_63:
        /*0180*/ 	.byte	0x04, 0x2f
        /*0182*/ 	.short	(.L_65 - .L_64)
	.align		4
.L_64:
        /*0184*/ 	.word	index@(_Z7reduce3ILj256EEvPKiPii)
        /*0188*/ 	.word	0x0000000c


	//----- nvinfo : EIATTR_FRAME_SIZE
	.align		4
.L_65:
        /*018c*/ 	.byte	0x04, 0x11
        /*018e*/ 	.short	(.L_67 - .L_66)
	.align		4
.L_66:
        /*0190*/ 	.word	index@(_Z7reduce3ILj256EEvPKiPii)
        /*0194*/ 	.word	0x00000000


	//----- nvinfo : EIATTR_REGCOUNT
	.align		4
.L_67:
        /*0198*/ 	.byte	0x04, 0x2f
        /*019a*/ 	.short	(.L_69 - .L_68)
	.align		4
.L_68:
        /*019c*/ 	.word	index@(_Z7reduce4ILj256EEvPKiPii)
        /*01a0*/ 	.word	0x0000000e


	//----- nvinfo : EIATTR_FRAME_SIZE
	.align		4
.L_69:
        /*01a4*/ 	.byte	0x04, 0x11
        /*01a6*/ 	.short	(.L_71 - .L_70)
	.align		4
.L_70:
        /*01a8*/ 	.word	index@(_Z7reduce4ILj256EEvPKiPii)
        /*01ac*/ 	.word	0x00000000


	//----- nvinfo : EIATTR_REGCOUNT
	.align		4
.L_71:
        /*01b0*/ 	.byte	0x04, 0x2f
        /*01b2*/ 	.short	(.L_73 - .L_72)
	.align		4
.L_72:
        /*01b4*/ 	.word	index@(_Z7reduce5ILj256EEvPKiPii)
        /*01b8*/ 	.word	0x0000000e


	//----- nvinfo : EIATTR_FRAME_SIZE
	.align		4
.L_73:
        /*01bc*/ 	.byte	0x04, 0x11
        /*01be*/ 	.short	(.L_75 - .L_74)
	.align		4
.L_74:
        /*01c0*/ 	.word	index@(_Z7reduce5ILj256EEvPKiPii)
        /*01c4*/ 	.word	0x00000000


	//----- nvinfo : EIATTR_REGCOUNT
	.align		4
.L_75:
        /*01c8*/ 	.byte	0x04, 0x2f
        /*01ca*/ 	.short	(.L_77 - .L_76)
	.align		4
.L_76:
        /*01cc*/ 	.word	index@(_Z7reduce6ILj256EEvPKiPii)
        /*01d0*/ 	.word	0x0000000e


	//----- nvinfo : EIATTR_FRAME_SIZE
	.align		4
.L_77:
        /*01d4*/ 	.byte	0x04, 0x11
        /*01d6*/ 	.short	(.L_79 - .L_78)
	.align		4
.L_78:
        /*01d8*/ 	.word	index@(_Z7reduce6ILj256EEvPKiPii)
        /*01dc*/ 	.word	0x00000000


	//----- nvinfo : EIATTR_REGCOUNT
	.align		4
.L_79:
        /*01e0*/ 	.byte	0x04, 0x2f
        /*01e2*/ 	.short	(.L_81 - .L_80)
	.align		4
.L_80:
        /*01e4*/ 	.word	index@(_Z7reduce7ILj256EEvPKiPii)
        /*01e8*/ 	.word	0x0000000e


	//----- nvinfo : EIATTR_FRAME_SIZE
	.align		4
.L_81:
        /*01ec*/ 	.byte	0x04, 0x11
        /*01ee*/ 	.short	(.L_83 - .L_82)
	.align		4
.L_82:
        /*01f0*/ 	.word	index@(_Z7reduce7ILj256EEvPKiPii)
        /*01f4*/ 	.word	0x00000000


	//----- nvinfo : EIATTR_REGCOUNT
	.align		4
.L_83:
        /*01f8*/ 	.byte	0x04, 0x2f
        /*01fa*/ 	.short	(.L_85 - .L_84)
	.align		4
.L_84:
        /*01fc*/ 	.word	index@(_Z7reduce1ILj128EEvPKiPii)
        /*0200*/ 	.word	0x0000000c


	//----- nvinfo : EIATTR_FRAME_SIZE
	.align		4
.L_85:
        /*0204*/ 	.byte	0x04, 0x11
        /*0206*/ 	.short	(.L_87 - .L_86)
	.align		4
.L_86:
        /*0208*/ 	.word	index@(_Z7reduce1ILj128EEvPKiPii)
        /*020c*/ 	.word	0x00000000


	//----- nvinfo : EIATTR_REGCOUNT
	.align		4
.L_87:
        /*0210*/ 	.byte	0x04, 0x2f
        /*0212*/ 	.short	(.L_89 - .L_88)
	.align		4
.L_88:
        /*0214*/ 	.word	index@(_Z7reduce2ILj128EEvPKiPii)
        /*0218*/ 	.word	0x0000000e


	//----- nvinfo : EIATTR_FRAME_SIZE
	.align		4
.L_89:
        /*021c*/ 	.byte	0x04, 0x11
        /*021e*/ 	.short	(.L_91 - .L_90)
	.align		4
.L_90:
        /*0220*/ 	.word	index@(_Z7reduce2ILj128EEvPKiPii)
        /*0224*/ 	.word	0x00000000


	//----- nvinfo : EIATTR_REGCOUNT
	.align		4
.L_91:
        /*0228*/ 	.byte	0x04, 0x2f
        /*022a*/ 	.short	(.L_93 - .L_92)
	.align		4
.L_92:
        /*022c*/ 	.word	index@(_Z7reduce3ILj128EEvPKiPii)
        /*0230*/ 	.word	0x0000000c


	//----- nvinfo : EIATTR_FRAME_SIZE
	.align		4
.L_93:
        /*0234*/ 	.byte	0x04, 0x11
        /*0236*/ 	.short	(.L_95 - .L_94)
	.align		4
.L_94:
        /*0238*/ 	.word	index@(_Z7reduce3ILj128EEvPKiPii)
        /*023c*/ 	.word	0x00000000


	//----- nvinfo : EIATTR_REGCOUNT
	.align		4
.L_95:
        /*0240*/ 	.byte	0x04, 0x2f
        /*0242*/ 	.short	(.L_97 - .L_96)
	.align		4
.L_96:
        /*0244*/ 	.word	index@(_Z7reduce4ILj128EEvPKiPii)
        /*0248*/ 	.word	0x0000000e


	//----- nvinfo : EIATTR_FRAME_SIZE
	.align		4
.L_97:
        /*024c*/ 	.byte	0x04, 0x11
        /*024e*/ 	.short	(.L_99 - .L_98)
	.align		4
.L_98:
        /*0250*/ 	.word	index@(_Z7reduce4ILj128EEvPKiPii)
        /*0254*/ 	.word	0x00000000


	//----- nvinfo : EIATTR_REGCOUNT
	.align		4
.L_99:
        /*0258*/ 	.byte	0x04, 0x2f
        /*025a*/ 	.short	(.L_101 - .L_100)
	.align		4
.L_100:
        /*025c*/ 	.word	index@(_Z7reduce5ILj128EEvPKiPii)
        /*0260*/ 	.word	0x0000000e


	//----- nvinfo : EIATTR_FRAME_SIZE
	.align		4
.L_101:
        /*0264*/ 	.byte	0x04, 0x11
        /*0266*/ 	.short	(.L_103 - .L_102)
	.align		4
.L_102:
        /*0268*/ 	.word	index@(_Z7reduce5ILj128EEvPKiPii)
        /*026c*/ 	.word	0x00000000


	//----- nvinfo : EIATTR_REGCOUNT
	.align		4
.L_103:
        /*0270*/ 	.byte	0x04, 0x2f
        /*0272*/ 	.short	(.L_105 - .L_104)
	.align		4
.L_104:
        /*0274*/ 	.word	index@(_Z7reduce6ILj128EEvPKiPii)
        /*0278*/ 	.word	0x0000000e


	//----- nvinfo : EIATTR_FRAME_SIZE
	.align		4
.L_105:
        /*027c*/ 	.byte	0x04, 0x11
        /*027e*/ 	.short	(.L_107 - .L_106)
	.align		4
.L_106:
        /*0280*/ 	.word	index@(_Z7reduce6ILj128EEvPKiPii)
        /*0284*/ 	.word	0x00000000


	//----- nvinfo : EIATTR_REGCOUNT
	.align		4
.L_107:
        /*0288*/ 	.byte	0x04, 0x2f
        /*028a*/ 	.short	(.L_109 - .L_108)
	.align		4
.L_108:
        /*028c*/ 	.word	index@(_Z7reduce7ILj128EEvPKiPii)
        /*0290*/ 	.word	0x0000000e


	//----- nvinfo : EIATTR_FRAME_SIZE
	.align		4
.L_109:
        /*0294*/ 	.byte	0x04, 0x11
        /*0296*/ 	.short	(.L_111 - .L_110)
	.align		4
.L_110:
        /*0298*/ 	.word	index@(_Z7reduce7ILj128EEvPKiPii)
        /*029c*/ 	.word	0x00000000


	//----- nvinfo : EIATTR_REGCOUNT
	.align		4
.L_111:
        /*02a0*/ 	.byte	0x04, 0x2f
        /*02a2*/ 	.short	(.L_113 - .L_112)
	.align		4
.L_112:
        /*02a4*/ 	.word	index@(_Z7reduce1ILj64EEvPKiPii)
        /*02a8*/ 	.word	0x0000000c


	//----- nvinfo : EIATTR_FRAME_SIZE
	.align		4
.L_113:
        /*02ac*/ 	.byte	0x04, 0x11
        /*02ae*/ 	.short	(.L_115 - .L_114)
	.align		4
.L_114:
        /*02b0*/ 	.word	index@(_Z7reduce1ILj64EEvPKiPii)
        /*02b4*/ 	.word	0x00000000


	//----- nvinfo : EIATTR_REGCOUNT
	.align		4
.L_115:
        /*02b8*/ 	.byte	0x04, 0x2f
        /*02ba*/ 	.short	(.L_117 - .L_116)
	.align		4
.L_116:
        /*02bc*/ 	.word	index@(_Z7reduce2ILj64EEvPKiPii)
        /*02c0*/ 	.word	0x0000000e


	//----- nvinfo : EIATTR_FRAME_SIZE
	.align		4
.L_117:
        /*02c4*/ 	.byte	0x04, 0x11
        /*02c6*/ 	.short	(.L_119 - .L_118)
	.align		4
.L_118:
        /*02c8*/ 	.word	index@(_Z7reduce2ILj64EEvPKiPii)
        /*02cc*/ 	.word	0x00000000


	//----- nvinfo : EIATTR_REGCOUNT
	.align		4
.L_119:
        /*02d0*/ 	.byte	0x04, 0x2f
        /*02d2*/ 	.short	(.L_121 - .L_120)
	.align		4
.L_120:
        /*02d4*/ 	.word	index@(_Z7reduce3ILj64EEvPKiPii)
        /*02d8*/ 	.word	0x0000000c


	//----- nvinfo : EIATTR_FRAME_SIZE
	.align		4
.L_121:
        /*02dc*/ 	.byte	0x04, 0x11
        /*02de*/ 	.short	(.L_123 - .L_122)
	.align		4
.L_122:
        /*02e0*/ 	.word	index@(_Z7reduce3ILj64EEvPKiPii)
        /*02e4*/ 	.word	0x00000000


	//----- nvinfo : EIATTR_REGCOUNT
	.align		4
.L_123:
        /*02e8*/ 	.byte	0x04, 0x2f
        /*02ea*/ 	.short	(.L_125 - .L_124)
	.align		4
.L_124:
        /*02ec*/ 	.word	index@(_Z7reduce4ILj64EEvPKiPii)
        /*02f0*/ 	.word	0x0000000e


	//----- nvinfo : EIATTR_FRAME_SIZE
	.align		4
.L_125:
        /*02f4*/ 	.byte	0x04, 0x11
        /*02f6*/ 	.short	(.L_127 - .L_126)
	.align		4
.L_126:
        /*02f8*/ 	.word	index@(_Z7reduce4ILj64EEvPKiPii)
        /*02fc*/ 	.word	0x00000000


	//----- nvinfo : EIATTR_REGCOUNT
	.align		4
.L_127:
        /*0300*/ 	.byte	0x04, 0x2f
        /*0302*/ 	.short	(.L_129 - .L_128)
	.align		4
.L_128:
        /*0304*/ 	.word	index@(_Z7reduce5ILj64EEvPKiPii)
        /*0308*/ 	.word	0x0000000e


	//----- nvinfo : EIATTR_FRAME_SIZE
	.align		4
.L_129:
        /*030c*/ 	.byte	0x04, 0x11
        /*030e*/ 	.short	(.L_131 - .L_130)
	.align		4
.L_130:
        /*0310*/ 	.word	index@(_Z7reduce5ILj64EEvPKiPii)
        /*0314*/ 	.word	0x00000000


	//----- nvinfo : EIATTR_REGCOUNT
	.align		4
.L_131:
        /*0318*/ 	.byte	0x04, 0x2f
        /*031a*/ 	.short	(.L_133 - .L_132)
	.align		4
.L_132:
        /*031c*/ 	.word	index@(_Z7reduce6ILj64EEvPKiPii)
        /*0320*/ 	.word	0x0000000e


	//----- nvinfo : EIATTR_FRAME_SIZE
	.align		4
.L_133:
        /*0324*/ 	.byte	0x04, 0x11
        /*0326*/ 	.short	(.L_135 - .L_134)
	.align		4
.L_134:
        /*0328*/ 	.word	index@(_Z7reduce6ILj64EEvPKiPii)
        /*032c*/ 	.word	0x00000000


	//----- nvinfo : EIATTR_REGCOUNT
	.align		4
.L_135:
        /*0330*/ 	.byte	0x04, 0x2f
        /*0332*/ 	.short	(.L_137 - .L_136)
	.align		4
.L_136:
        /*0334*/ 	.word	index@(_Z7reduce7ILj64EEvPKiPii)
        /*0338*/ 	.word	0x0000000e


	//----- nvinfo : EIATTR_FRAME_SIZE
	.align		4
.L_137:
        /*033c*/ 	.byte	0x04, 0x11
        /*033e*/ 	.short	(.L_139 - .L_138)
	.align		4
.L_138:
        /*0340*/ 	.word	index@(_Z7reduce7ILj64EEvPKiPii)
        /*0344*/ 	.word	0x00000000


	//----- nvinfo : EIATTR_REGCOUNT
	.align		4
.L_139:
        /*0348*/ 	.byte	0x04, 0x2f
        /*034a*/ 	.short	(.L_141 - .L_140)
	.align		4
.L_140:
        /*034c*/ 	.word	index@(_Z7reduce1ILj32EEvPKiPii)
        /*0350*/ 	.word	0x0000000c


	//----- nvinfo : EIATTR_FRAME_SIZE
	.align		4
.L_141:
        /*0354*/ 	.byte	0x04, 0x11
        /*0356*/ 	.short	(.L_143 - .L_142)
	.align		4
.L_142:
        /*0358*/ 	.word	index@(_Z7reduce1ILj32EEvPKiPii)
        /*035c*/ 	.word	0x00000000


	//----- nvinfo : EIATTR_REGCOUNT
	.align		4
.L_143:
        /*0360*/ 	.byte	0x04, 0x2f
        /*0362*/ 	.short	(.L_145 - .L_144)
	.align		4
.L_144:
        /*0364*/ 	.word	index@(_Z7reduce2ILj32EEvPKiPii)
        /*0368*/ 	.word	0x0000000e


	//----- nvinfo : EIATTR_FRAME_SIZE
	.align		4
.L_145:
        /*036c*/ 	.byte	0x04, 0x11
        /*036e*/ 	.short	(.L_147 - .L_146)
	.align		4
.L_146:
        /*0370*/ 	.word	index@(_Z7reduce2ILj32EEvPKiPii)
        /*0374*/ 	.word	0x00000000


	//----- nvinfo : EIATTR_REGCOUNT
	.align		4
.L_147:
        /*0378*/ 	.byte	0x04, 0x2f
        /*037a*/ 	.short	(.L_149 - .L_148)
	.align		4
.L_148:
        /*037c*/ 	.word	index@(_Z7reduce3ILj32EEvPKiPii)
        /*0380*/ 	.word	0x0000000c


	//----- nvinfo : EIATTR_FRAME_SIZE
	.align		4
.L_149:
        /*0384*/ 	.byte	0x04, 0x11
        /*0386*/ 	.short	(.L_151 - .L_150)
	.align		4
.L_150:
        /*0388*/ 	.word	index@(_Z7reduce3ILj32EEvPKiPii)
        /*038c*/ 	.word	0x00000000


	//----- nvinfo : EIATTR_REGCOUNT
	.align		4
.L_151:
        /*0390*/ 	.byte	0x04, 0x2f
        /*0392*/ 	.short	(.L_153 - .L_152)
	.align		4
.L_152:
        /*0394*/ 	.word	index@(_Z7reduce4ILj32EEvPKiPii)
        /*0398*/ 	.word	0x0000000e


	//----- nvinfo : EIATTR_FRAME_SIZE
	.align		4
.L_153:
        /*039c*/ 	.byte	0x04, 0x11
        /*039e*/ 	.short	(.L_155 - .L_154)
	.align		4
.L_154:
        /*03a0*/ 	.word	index@(_Z7reduce4ILj32EEvPKiPii)
        /*03a4*/ 	.word	0x00000000


	//----- nvinfo : EIATTR_REGCOUNT
	.align		4
.L_155:
        /*03a8*/ 	.byte	0x04, 0x2f
        /*03aa*/ 	.short	(.L_157 - .L_156)
	.align		4
.L_156:
        /*03ac*/ 	.word	index@(_Z7reduce5ILj32EEvPKiPii)
        /*03b0*/ 	.word	0x0000000e


	//----- nvinfo : EIATTR_FRAME_SIZE
	.align		4
.L_157:
        /*03b4*/ 	.byte	0x04, 0x11
        /*03b6*/ 	.short	(.L_159 - .L_158)
	.align		4
.L_158:
        /*03b8*/ 	.word	index@(_Z7reduce5ILj32EEvPKiPii)
        /*03bc*/ 	.word	0x00000000


	//----- nvinfo : EIATTR_REGCOUNT
	.align		4
.L_159:
        /*03c0*/ 	.byte	0x04, 0x2f
        /*03c2*/ 	.short	(.L_161 - .L_160)
	.align		4
.L_160:
        /*03c4*/ 	.word	index@(_Z7reduce6ILj32EEvPKiPii)
        /*03c8*/ 	.word	0x0000000e


	//----- nvinfo : EIATTR_FRAME_SIZE
	.align		4
.L_161:
        /*03cc*/ 	.byte	0x04, 0x11
        /*03ce*/ 	.short	(.L_163 - .L_162)
	.align		4
.L_162:
        /*03d0*/ 	.word	index@(_Z7reduce6ILj32EEvPKiPii)
        /*03d4*/ 	.word	0x00000000


	//----- nvinfo : EIATTR_REGCOUNT
	.align		4
.L_163:
        /*03d8*/ 	.byte	0x04, 0x2f
        /*03da*/ 	.short	(.L_165 - .L_164)
	.align		4
.L_164:
        /*03dc*/ 	.word	index@(_Z7reduce7ILj32EEvPKiPii)
        /*03e0*/ 	.word	0x0000000e


	//----- nvinfo : EIATTR_FRAME_SIZE
	.align		4
.L_165:
        /*03e4*/ 	.byte	0x04, 0x11
        /*03e6*/ 	.short	(.L_167 - .L_166)
	.align		4
.L_166:
        /*03e8*/ 	.word	index@(_Z7reduce7ILj32EEvPKiPii)
        /*03ec*/ 	.word	0x00000000


	//----- nvinfo : EIATTR_MIN_STACK_SIZE
	.align		4
.L_167:
        /*03f0*/ 	.byte	0x04, 0x12
        /*03f2*/ 	.short	(.L_169 - .L_168)
	.align		4
.L_168:
        /*03f4*/ 	.word	index@(_Z7reduce7ILj32EEvPKiPii)
        /*03f8*/ 	.word	0x00000000


	//----- nvinfo : EIATTR_MIN_STACK_SIZE
	.align		4
.L_169:
        /*03fc*/ 	.byte	0x04, 0x12
        /*03fe*/ 	.short	(.L_171 - .L_170)
	.align		4
.L_170:
        /*0400*/ 	.word	index@(_Z7reduce6ILj32EEvPKiPii)
        /*0404*/ 	.word	0x00000000


	//----- nvinfo : EIATTR_MIN_STACK_SIZE
	.align		4
.L_171:
        /*0408*/ 	.byte	0x04, 0x12
        /*040a*/ 	.short	(.L_173 - .L_172)
	.align		4
.L_172:
        /*040c*/ 	.word	index@(_Z7reduce5ILj32EEvPKiPii)
        /*0410*/ 	.word	0x00000000


	//----- nvinfo : EIATTR_MIN_STACK_SIZE
	.align		4
.L_173:
        /*0414*/ 	.byte	0x04, 0x12
        /*0416*/ 	.short	(.L_175 - .L_174)
	.align		4
.L_174:
        /*0418*/ 	.word	index@(_Z7reduce4ILj32EEvPKiPii)
        /*041c*/ 	.word	0x00000000


	//----- nvinfo : EIATTR_MIN_STACK_SIZE
	.align		4
.L_175:
        /*0420*/ 	.byte	0x04, 0x12
        /*0422*/ 	.short	(.L_177 - .L_176)
	.align		4
.L_176:
        /*0424*/ 	.word	index@(_Z7reduce3ILj32EEvPKiPii)
        /*0428*/ 	.word	0x00000000


	//----- nvinfo : EIATTR_MIN_STACK_SIZE
	.align		4
.L_177:
        /*042c*/ 	.byte	0x04, 0x12
        /*042e*/ 	.short	(.L_179 - .L_178)
	.align		4
.L_178:
        /*0430*/ 	.word	index@(_Z7reduce2ILj32EEvPKiPii)
        /*0434*/ 	.word	0x00000000


	//----- nvinfo : EIATTR_MIN_STACK_SIZE
	.align		4
.L_179:
        /*0438*/ 	.byte	0x04, 0x12
        /*043a*/ 	.short	(.L_181 - .L_180)
	.align		4
.L_180:
        /*043c*/ 	.word	index@(_Z7reduce1ILj32EEvPKiPii)
        /*0440*/ 	.word	0x00000000


	//----- nvinfo : EIATTR_MIN_STACK_SIZE
	.align		4
.L_181:
        /*0444*/ 	.byte	0x04, 0x12
        /*0446*/ 	.short	(.L_183 - .L_182)
	.align		4
.L_182:
        /*0448*/ 	.word	index@(_Z7reduce7ILj64EEvPKiPii)
        /*044c*/ 	.word	0x00000000


	//----- nvinfo : EIATTR_MIN_STACK_SIZE
	.align		4
.L_183:
        /*0450*/ 	.byte	0x04, 0x12
        /*0452*/ 	.short	(.L_185 - .L_184)
	.align		4
.L_184:
        /*0454*/ 	.word	index@(_Z7reduce6ILj64EEvPKiPii)
        /*0458*/ 	.word	0x00000000


	//----- nvinfo : EIATTR_MIN_STACK_SIZE
	.align		4
.L_185:
        /*045c*/ 	.byte	0x04, 0x12
        /*045e*/ 	.short	(.L_187 - .L_186)
	.align		4
.L_186:
        /*0460*/ 	.word	index@(_Z7reduce5ILj64EEvPKiPii)
        /*0464*/ 	.word	0x00000000


	//----- nvinfo : EIATTR_MIN_STACK_SIZE
	.align		4
.L_187:
        /*0468*/ 	.byte	0x04, 0x12
        /*046a*/ 	.short	(.L_189 - .L_188)
	.align		4
.L_188:
        /*046c*/ 	.word	index@(_Z7reduce4ILj64EEvPKiPii)
        /*0470*/ 	.word	0x00000000


	//----- nvinfo : EIATTR_MIN_STACK_SIZE
	.align		4
.L_189:
        /*0474*/ 	.byte	0x04, 0x12
        /*0476*/ 	.short	(.L_191 - .L_190)
	.align		4
.L_190:
        /*0478*/ 	.word	index@(_Z7reduce3ILj64EEvPKiPii)
        /*047c*/ 	.word	0x00000000


	//----- nvinfo : EIATTR_MIN_STACK_SIZE
	.align		4
.L_191:
        /*0480*/ 	.byte	0x04, 0x12
        /*0482*/ 	.short	(.L_193 - .L_192)
	.align		4
.L_192:
        /*0484*/ 	.word	index@(_Z7reduce2ILj64EEvPKiPii)
        /*0488*/ 	.word	0x00000000


	//----- nvinfo : EIATTR_MIN_STACK_SIZE
	.align		4
.L_193:
        /*048c*/ 	.byte	0x04, 0x12
        /*048e*/ 	.short	(.L_195 - .L_194)
	.align		4
.L_194:
        /*0490*/ 	.word	index@(_Z7reduce1ILj64EEvPKiPii)
        /*0494*/ 	.word	0x00000000


	//----- nvinfo : EIATTR_MIN_STACK_SIZE
	.align		4
.L_195:
        /*0498*/ 	.byte	0x04, 0x12
        /*049a*/ 	.short	(.L_197 - .L_196)
	.align		4
.L_196:
        /*049c*/ 	.word	index@(_Z7reduce7ILj128EEvPKiPii)
        /*04a0*/ 	.word	0x00000000


	//----- nvinfo : EIATTR_MIN_STACK_SIZE
	.align		4
.L_197:
        /*04a4*/ 	.byte	0x04, 0x12
        /*04a6*/ 	.short	(.L_199 - .L_198)
	.align		4
.L_198:
        /*04a8*/ 	.word	index@(_Z7reduce6ILj128EEvPKiPii)
        /*04ac*/ 	.word	0x00000000


	//----- nvinfo : EIATTR_MIN_STACK_SIZE
	.align		4
.L_199:
        /*04b0*/ 	.byte	0x04, 0x12
        /*04b2*/ 	.short	(.L_201 - .L_200)
	.align		4
.L_200:
        /*04b4*/ 	.word	index@(_Z7reduce5ILj128EEvPKiPii)
        /*04b8*/ 	.word	0x00000000


	//----- nvinfo : EIATTR_MIN_STACK_SIZE
	.align		4
.L_201:
        /*04bc*/ 	.byte	0x04, 0x12
        /*04be*/ 	.short	(.L_203 - .L_202)
	.align		4
.L_202:
        /*04c0*/ 	.word	index@(_Z7reduce4ILj128EEvPKiPii)
        /*04c4*/ 	.word	0x00000000


	//----- nvinfo : EIATTR_MIN_STACK_SIZE
	.align		4
.L_203:
        /*04c8*/ 	.byte	0x04, 0x12
        /*04ca*/ 	.short	(.L_205 - .L_204)
	.align		4
.L_204:
        /*04cc*/ 	.word	index@(_Z7reduce3ILj128EEvPKiPii)
        /*04d0*/ 	.word	0x00000000


	//----- nvinfo : EIATTR_MIN_STACK_SIZE
	.align		4
.L_205:
        /*04d4*/ 	.byte	0x04, 0x12
        /*04d6*/ 	.short	(.L_207 - .L_206)
	.align		4
.L_206:
        /*04d8*/ 	.word	index@(_Z7reduce2ILj128EEvPKiPii)
        /*04dc*/ 	.word	0x00000000


	//----- nvinfo : EIATTR_MIN_STACK_SIZE
	.align		4
.L_207:
        /*04e0*/ 	.byte	0x04, 0x12
        /*04e2*/ 	.short	(.L_209 - .L_208)
	.align		4
.L_208:
        /*04e4*/ 	.word	index@(_Z7reduce1ILj128EEvPKiPii)
        /*04e8*/ 	.word	0x00000000


	//----- nvinfo : EIATTR_MIN_STACK_SIZE
	.align		4
.L_209:
        /*04ec*/ 	.byte	0x04, 0x12
        /*04ee*/ 	.short	(.L_211 - .L_210)
	.align		4
.L_210:
        /*04f0*/ 	.word	index@(_Z7reduce7ILj256EEvPKiPii)
        /*04f4*/ 	.word	0x00000000


	//----- nvinfo : EIATTR_MIN_STACK_SIZE
	.align		4
.L_211:
        /*04f8*/ 	.byte	0x04, 0x12
        /*04fa*/ 	.short	(.L_213 - .L_212)
	.align		4
.L_212:
        /*04fc*/ 	.word	index@(_Z7reduce6ILj256EEvPKiPii)
        /*0500*/ 	.word	0x00000000


	//----- nvinfo : EIATTR_MIN_STACK_SIZE
	.align		4
.L_213:
        /*0504*/ 	.byte	0x04, 0x12
        /*0506*/ 	.short	(.L_215 - .L_214)
	.align		4
.L_214:
        /*0508*/ 	.word	index@(_Z7reduce5ILj256EEvPKiPii)
        /*050c*/ 	.word	0x00000000


	//----- nvinfo : EIATTR_MIN_STACK_SIZE
	.align		4
.L_215:
        /*0510*/ 	.byte	0x04, 0x12
        /*0512*/ 	.short	(.L_217 - .L_216)
	.align		4
.L_216:
        /*0514*/ 	.word	index@(_Z7reduce4ILj256EEvPKiPii)
        /*0518*/ 	.word	0x00000000


	//----- nvinfo : EIATTR_MIN_STACK_SIZE
	.align		4
.L_217:
        /*051c*/ 	.byte	0x04, 0x12
        /*051e*/ 	.short	(.L_219 - .L_218)
	.align		4
.L_218:
        /*0520*/ 	.word	index@(_Z7reduce3ILj256EEvPKiPii)
        /*0524*/ 	.word	0x00000000


	//----- nvinfo : EIATTR_MIN_STACK_SIZE
	.align		4
.L_219:
        /*0528*/ 	.byte	0x04, 0x12
        /*052a*/ 	.short	(.L_221 - .L_220)
	.align		4
.L_220:
        /*052c*/ 	.word	index@(_Z7reduce2ILj256EEvPKiPii)
        /*0530*/ 	.word	0x00000000


	//----- nvinfo : EIATTR_MIN_STACK_SIZE
	.align		4
.L_221:
        /*0534*/ 	.byte	0x04, 0x12
        /*0536*/ 	.short	(.L_223 - .L_222)
	.align		4
.L_222:
        /*0538*/ 	.word	index@(_Z7reduce1ILj256EEvPKiPii)
        /*053c*/ 	.word	0x00000000


	//----- nvinfo : EIATTR_MIN_STACK_SIZE
	.align		4
.L_223:
        /*0540*/ 	.byte	0x04, 0x12
        /*0542*/ 	.short	(.L_225 - .L_224)
	.align		4
.L_224:
        /*0544*/ 	.word	index@(_Z7reduce7ILj512EEvPKiPii)
        /*0548*/ 	.word	0x00000000


	//----- nvinfo : EIATTR_MIN_STACK_SIZE
	.align		4
.L_225:
        /*054c*/ 	.byte	0x04, 0x12
        /*054e*/ 	.short	(.L_227 - .L_226)
	.align		4
.L_226:
        /*0550*/ 	.word	index@(_Z7reduce6ILj512EEvPKiPii)
        /*0554*/ 	.word	0x00000000


	//----- nvinfo : EIATTR_MIN_STACK_SIZE
	.align		4
.L_227:
        /*0558*/ 	.byte	0x04, 0x12
        /*055a*/ 	.short	(.L_229 - .L_228)
	.align		4
.L_228:
        /*055c*/ 	.word	index@(_Z7reduce5ILj512EEvPKiPii)
        /*0560*/ 	.word	0x00000000


	//----- nvinfo : EIATTR_MIN_STACK_SIZE
	.align		4
.L_229:
        /*0564*/ 	.byte	0x04, 0x12
        /*0566*/ 	.short	(.L_231 - .L_230)
	.align		4
.L_230:
        /*0568*/ 	.word	index@(_Z7reduce4ILj512EEvPKiPii)
        /*056c*/ 	.word	0x00000000


	//----- nvinfo : EIATTR_MIN_STACK_SIZE
	.align		4
.L_231:
        /*0570*/ 	.byte	0x04, 0x12
        /*0572*/ 	.short	(.L_233 - .L_232)
	.align		4
.L_232:
        /*0574*/ 	.word	index@(_Z7reduce3ILj512EEvPKiPii)
        /*0578*/ 	.word	0x00000000


	//----- nvinfo : EIATTR_MIN_STACK_SIZE
	.align		4
.L_233:
        /*057c*/ 	.byte	0x04, 0x12
        /*057e*/ 	.short	(.L_235 - .L_234)
	.align		4
.L_234:
        /*0580*/ 	.word	index@(_Z7reduce2ILj512EEvPKiPii)
        /*0584*/ 	.word	0x00000000


	//----- nvinfo : EIATTR_MIN_STACK_SIZE
	.align		4
.L_235:
        /*0588*/ 	.byte	0x04, 0x12
        /*058a*/ 	.short	(.L_237 - .L_236)
	.align		4
.L_236:
        /*058c*/ 	.word	index@(_Z7reduce1ILj512EEvPKiPii)
        /*0590*/ 	.word	0x00000000


	//----- nvinfo : EIATTR_MIN_STACK_SIZE
	.align		4
.L_237:
        /*0594*/ 	.byte	0x04, 0x12
        /*0596*/ 	.short	(.L_239 - .L_238)
	.align		4
.L_238:
        /*0598*/ 	.word	index@(_Z7reduce7ILj1024EEvPKiPii)
        /*059c*/ 	.word	0x00000000


	//----- nvinfo : EIATTR_MIN_STACK_SIZE
	.align		4
.L_239:
        /*05a0*/ 	.byte	0x04, 0x12
        /*05a2*/ 	.short	(.L_241 - .L_240)
	.align		4
.L_240:
        /*05a4*/ 	.word	index@(_Z7reduce6ILj1024EEvPKiPii)
        /*05a8*/ 	.word	0x00000000


	//----- nvinfo : EIATTR_MIN_STACK_SIZE
	.align		4
.L_241:
        /*05ac*/ 	.byte	0x04, 0x12
        /*05ae*/ 	.short	(.L_243 - .L_242)
	.align		4
.L_242:
        /*05b0*/ 	.word	index@(_Z7reduce5ILj1024EEvPKiPii)
        /*05b4*/ 	.word	0x00000000


	//----- nvinfo : EIATTR_MIN_STACK_SIZE
	.align		4
.L_243:
        /*05b8*/ 	.byte	0x04, 0x12
        /*05ba*/ 	.short	(.L_245 - .L_244)
	.align		4
.L_244:
        /*05bc*/ 	.word	index@(_Z7reduce4ILj1024EEvPKiPii)
        /*05c0*/ 	.word	0x00000000


	//----- nvinfo : EIATTR_MIN_STACK_SIZE
	.align		4
.L_245:
        /*05c4*/ 	.byte	0x04, 0x12
        /*05c6*/ 	.short	(.L_247 - .L_246)
	.align		4
.L_246:
        /*05c8*/ 	.word	index@(_Z7reduce3ILj1024EEvPKiPii)
        /*05cc*/ 	.word	0x00000000


	//----- nvinfo : EIATTR_MIN_STACK_SIZE
	.align		4
.L_247:
        /*05d0*/ 	.byte	0x04, 0x12
        /*05d2*/ 	.short	(.L_249 - .L_248)
	.align		4
.L_248:
        /*05d4*/ 	.word	index@(_Z7reduce2ILj1024EEvPKiPii)
        /*05d8*/ 	.word	0x00000000


	//----- nvinfo : EIATTR_MIN_STACK_SIZE
	.align		4
.L_249:
        /*05dc*/ 	.byte	0x04, 0x12
        /*05de*/ 	.short	(.L_251 - .L_250)
	.align		4
.L_250:
        /*05e0*/ 	.word	index@(_Z7reduce1ILj1024EEvPKiPii)
        /*05e4*/ 	.word	0x00000000
.L_251:


//--------------------- .nv.compat                --------------------------
	.section	.nv.compat,"",@"SHT_CUDA_COMPAT_INFO"
	.align	4
        /*0000*/ 	.byte	0x02, 0x09, 0x00, 0x00, 0x02, 0x02, 0x01, 0x00, 0x02, 0x05, 0x05, 0x00, 0x03, 0x07, 0x01, 0x01
        /*0010*/ 	.byte	0x02, 0x03, 0x00, 0x00, 0x02, 0x06, 0x01, 0x00, 0x04, 0x0b, 0x08, 0x00, 0x09, 0x00, 0x00, 0x00
        /*0020*/ 	.byte	0x00, 0x00, 0x00, 0x00


//--------------------- .nv.info._Z7reduce7ILj32EEvPKiPii --------------------------
	.section	.nv.info._Z7reduce7ILj32EEvPKiPii,"",@"SHT_CUDA_INFO"
	.sectionflags	@""
	.align	4


	//----- nvinfo : EIATTR_CUDA_API_VERSION
	.align		4
        /*0000*/ 	.byte	0x04, 0x37
        /*0002*/ 	.short	(.L_253 - .L_252)
.L_252:
        /*0004*/ 	.word	0x00000082


	//----- nvinfo : EIATTR_KPARAM_INFO
	.align		4
.L_253:
        /*0008*/ 	.byte	0x04, 0x17
        /*000a*/ 	.short	(.L_255 - .L_254)
.L_254:
        /*000c*/ 	.word	0x00000000
        /*0010*/ 	.short	0x0002
        /*0012*/ 	.short	0x0010
        /*0014*/ 	.byte	0x00, 0xf0, 0x11, 0x00


	//----- nvinfo : EIATTR_KPARAM_INFO
	.align		4
.L_255:
        /*0018*/ 	.byte	0x04, 0x17
        /*001a*/ 	.short	(.L_257 - .L_256)
.L_256:
        /*001c*/ 	.word	0x00000000
        /*0020*/ 	.short	0x0001
        /*0022*/ 	.short	0x0008
        /*0024*/ 	.byte	0x00, 0xf5, 0x21, 0x00


	//----- nvinfo : EIATTR_KPARAM_INFO
	.align		4
.L_257:
        /*0028*/ 	.byte	0x04, 0x17
        /*002a*/ 	.short	(.L_259 - .L_258)
.L_258:
        /*002c*/ 	.word	0x00000000
        /*0030*/ 	.short	0x0000
        /*0032*/ 	.short	0x0000
        /*0034*/ 	.byte	0x00, 0xf5, 0x21, 0x00


	//----- nvinfo : EIATTR_SPARSE_MMA_MASK
	.align		4
.L_259:
        /*0038*/ 	.byte	0x03, 0x50
        /*003a*/ 	.short	0x0000


	//----- nvinfo : EIATTR_MAXREG_COUNT
	.align		4
        /*003c*/ 	.byte	0x03, 0x1b
        /*003e*/ 	.short	0x00ff


	//----- nvinfo : EIATTR_NUM_BARRIERS
	.align		4
        /*0040*/ 	.byte	0x02, 0x4c
        /*0042*/ 	.byte	0x01
	.zero		1


	//----- nvinfo : EIATTR_MERCURY_ISA_VERSION
	.align		4
        /*0044*/ 	.byte	0x03, 0x5f
        /*0046*/ 	.short	0x0101


	//----- nvinfo : EIATTR_VRC_CTA_INIT_COUNT
	.align		4
        /*0048*/ 	.byte	0x02, 0x4a
	.zero		1
	.zero		1


	//----- nvinfo : EIATTR_EXIT_INSTR_OFFSETS
	.align		4
        /*004c*/ 	.byte	0x04, 0x1c
        /*004e*/ 	.short	(.L_261 - .L_260)


	//   ....[0]....
.L_260:
        /*0050*/ 	.word	0x00000210


	//   ....[1]....
        /*0054*/ 	.word	0x00000370


	//   ....[2]....
        /*0058*/ 	.word	0x000003c0


	//----- nvinfo : EIATTR_CRS_STACK_SIZE
	.align		4
.L_261:
        /*005c*/ 	.byte	0x04, 0x1e
        /*005e*/ 	.short	(.L_263 - .L_262)
.L_262:
        /*0060*/ 	.word	0x00000000


	//----- nvinfo : EIATTR_CBANK_PARAM_SIZE
	.align		4
.L_263:
        /*0064*/ 	.byte	0x03, 0x19
        /*0066*/ 	.short	0x0014


	//----- nvinfo : EIATTR_PARAM_CBANK
	.align		4
        /*0068*/ 	.byte	0x04, 0x0a
        /*006a*/ 	.short	(.L_265 - .L_264)
	.align		4
.L_264:
        /*006c*/ 	.word	index@(.nv.constant0._Z7reduce7ILj32EEvPKiPii)
        /*0070*/ 	.short	0x0380
        /*0072*/ 	.short	0x0014


	//----- nvinfo : EIATTR_SW_WAR
	.align		4
.L_265:
        /*0074*/ 	.byte	0x04, 0x36
        /*0076*/ 	.short	(.L_267 - .L_266)
.L_266:
        /*0078*/ 	.word	0x00000008
.L_267:


//--------------------- .nv.info._Z7reduce6ILj32EEvPKiPii --------------------------
	.section	.nv.info._Z7reduce6ILj32EEvPKiPii,"",@"SHT_CUDA_INFO"
	.sectionflags	@""
	.align	4


	//----- nvinfo : EIATTR_CUDA_API_VERSION
	.align		4
        /*0000*/ 	.byte	0x04, 0x37
        /*0002*/ 	.short	(.L_269 - .L_268)
.L_268:
        /*0004*/ 	.word	0x00000082


	//----- nvinfo : EIATTR_KPARAM_INFO
	.align		4
.L_269:
        /*0008*/ 	.byte	0x04, 0x17
        /*000a*/ 	.short	(.L_271 - .L_270)
.L_270:
        /*000c*/ 	.word	0x00000000
        /*0010*/ 	.short	0x0002
        /*0012*/ 	.short	0x0010
        /*0014*/ 	.byte	0x00, 0xf0, 0x11, 0x00


	//----- nvinfo : EIATTR_KPARAM_INFO
	.align		4
.L_271:
        /*0018*/ 	.byte	0x04, 0x17
        /*001a*/ 	.short	(.L_273 - .L_272)
.L_272:
        /*001c*/ 	.word	0x00000000
        /*0020*/ 	.short	0x0001
        /*0022*/ 	.short	0x0008
        /*0024*/ 	.byte	0x00, 0xf5, 0x21, 0x00


	//----- nvinfo : EIATTR_KPARAM_INFO
	.align		4
.L_273:
        /*0028*/ 	.byte	0x04, 0x17
        /*002a*/ 	.short	(.L_275 - .L_274)
.L_274:
        /*002c*/ 	.word	0x00000000
        /*0030*/ 	.short	0x0000
        /*0032*/ 	.short	0x0000
        /*0034*/ 	.byte	0x00, 0xf5, 0x21, 0x00


	//----- nvinfo : EIATTR_SPARSE_MMA_MASK
	.align		4
.L_275:
        /*0038*/ 	.byte	0x03, 0x50
        /*003a*/ 	.short	0x0000


	//----- nvinfo : EIATTR_MAXREG_COUNT
	.align		4
        /*003c*/ 	.byte	0x03, 0x1b
        /*003e*/ 	.short	0x00ff


	//----- nvinfo : EIATTR_NUM_BARRIERS
	.align		4
        /*0040*/ 	.byte	0x02, 0x4c
        /*0042*/ 	.byte	0x01
	.zero		1


	//----- nvinfo : EIATTR_MERCURY_ISA_VERSION
	.align		4
        /*0044*/ 	.byte	0x03, 0x5f
        /*0046*/ 	.short	0x0101


	//----- nvinfo : EIATTR_VRC_CTA_INIT_COUNT
	.align		4
        /*0048*/ 	.byte	0x02, 0x4a
	.zero		1
	.zero		1


	//----- nvinfo : EIATTR_EXIT_INSTR_OFFSETS
	.align		4
        /*004c*/ 	.byte	0x04, 0x1c
        /*004e*/ 	.short	(.L_277 - .L_276)


	//   ....[0]....
.L_276:
        /*0050*/ 	.word	0x00000180


	//   ....[1]....
        /*0054*/ 	.word	0x000002e0


	//   ....[2]....
        /*0058*/ 	.word	0x00000330


	//----- nvinfo : EIATTR_CBANK_PARAM_SIZE
	.align		4
.L_277:
        /*005c*/ 	.byte	0x03, 0x19
        /*005e*/ 	.short	0x0014


	//----- nvinfo : EIATTR_PARAM_CBANK
	.align		4
        /*0060*/ 	.byte	0x04, 0x0a
        /*0062*/ 	.short	(.L_279 - .L_278)
	.align		4
.L_278:
        /*0064*/ 	.word	index@(.nv.constant0._Z7reduce6ILj32EEvPKiPii)
        /*0068*/ 	.short	0x0380
        /*006a*/ 	.short	0x0014


	//----- nvinfo : EIATTR_SW_WAR
	.align		4
.L_279:
        /*006c*/ 	.byte	0x04, 0x36
        /*006e*/ 	.short	(.L_281 - .L_280)
.L_280:
        /*0070*/ 	.word	0x00000008
.L_281:


//--------------------- .nv.info._Z7reduce5ILj32EEvPKiPii --------------------------
	.section	.nv.info._Z7reduce5ILj32EEvPKiPii,"",@"SHT_CUDA_INFO"
	.sectionflags	@""
	.align	4


	//----- nvinfo : EIATTR_CUDA_API_VERSION
	.align		4
        /*0000*/ 	.byte	0x04, 0x37
        /*0002*/ 	.short	(.L_283 - .L_282)
.L_282:
        /*0004*/ 	.word	0x00000082


	//----- nvinfo : EIATTR_KPARAM_INFO
	.align		4
.L_283:
        /*0008*/ 	.byte	0x04, 0x17
        /*000a*/ 	.short	(.L_285 - .L_284)
.L_284:
        /*000c*/ 	.word	0x00000000
        /*0010*/ 	.short	0x0002
        /*0012*/ 	.short	0x0010
        /*0014*/ 	.byte	0x00, 0xf0, 0x11, 0x00


	//----- nvinfo : EIATTR_KPARAM_INFO
	.align		4
.L_285:
        /*0018*/ 	.byte	0x04, 0x17
        /*001a*/ 	.short	(.L_287 - .L_286)
.L_286:
        /*001c*/ 	.word	0x00000000
        /*0020*/ 	.short	0x0001
        /*0022*/ 	.short	0x0008
        /*0024*/ 	.byte	0x00, 0xf5, 0x21, 0x00


	//----- nvinfo : EIATTR_KPARAM_INFO
	.align		4
.L_287:
        /*0028*/ 	.byte	0x04, 0x17
        /*002a*/ 	.short	(.L_289 - .L_288)
.L_288:
        /*002c*/ 	.word	0x00000000
        /*0030*/ 	.short	0x0000
        /*0032*/ 	.short	0x0000
        /*0034*/ 	.byte	0x00, 0xf5, 0x21, 0x00


	//----- nvinfo : EIATTR_SPARSE_MMA_MASK
	.align		4
.L_289:
        /*0038*/ 	.byte	0x03, 0x50
        /*003a*/ 	.short	0x0000


	//----- nvinfo : EIATTR_MAXREG_COUNT
	.align		4
        /*003c*/ 	.byte	0x03, 0x1b
        /*003e*/ 	.short	0x00ff


	//----- nvinfo : EIATTR_NUM_BARRIERS
	.align		4
        /*0040*/ 	.byte	0x02, 0x4c
        /*0042*/ 	.byte	0x01
	.zero		1


	//----- nvinfo : EIATTR_MERCURY_ISA_VERSION
	.align		4
        /*0044*/ 	.byte	0x03, 0x5f
        /*0046*/ 	.short	0x0101


	//----- nvinfo : EIATTR_VRC_CTA_INIT_COUNT
	.align		4
        /*0048*/ 	.byte	0x02, 0x4a
	.zero		1
	.zero		1


	//----- nvinfo : EIATTR_EXIT_INSTR_OFFSETS
	.align		4
        /*004c*/ 	.byte	0x04, 0x1c
        /*004e*/ 	.short	(.L_291 - .L_290)


	//   ....[0]....
.L_290:
        /*0050*/ 	.word	0x00000180


	//   ....[1]....
        /*0054*/ 	.word	0x000002e0


	//   ....[2]....
        /*0058*/ 	.word	0x00000330


	//----- nvinfo : EIATTR_CBANK_PARAM_SIZE
	.align		4
.L_291:
        /*005c*/ 	.byte	0x03, 0x19
        /*005e*/ 	.short	0x0014


	//----- nvinfo : EIATTR_PARAM_CBANK
	.align		4
        /*0060*/ 	.byte	0x04, 0x0a
        /*0062*/ 	.short	(.L_293 - .L_292)
	.align		4
.L_292:
        /*0064*/ 	.word	index@(.nv.constant0._Z7reduce5ILj32EEvPKiPii)
        /*0068*/ 	.short	0x0380
        /*006a*/ 	.short	0x0014


	//----- nvinfo : EIATTR_SW_WAR
	.align		4
.L_293:
        /*006c*/ 	.byte	0x04, 0x36
        /*006e*/ 	.short	(.L_295 - .L_294)
.L_294:
        /*0070*/ 	.word	0x00000008
.L_295:


//--------------------- .nv.info._Z7reduce4ILj32EEvPKiPii --------------------------
	.section	.nv.info._Z7reduce4ILj32EEvPKiPii,"",@"SHT_CUDA_INFO"
	.sectionflags	@""
	.align	4


	//----- nvinfo : EIATTR_CUDA_API_VERSION
	.align		4
        /*0000*/ 	.byte	0x04, 0x37
        /*0002*/ 	.short	(.L_297 - .L_296)
.L_296:
        /*0004*/ 	.word	0x00000082


	//----- nvinfo : EIATTR_KPARAM_INFO
	.align		4
.L_297:
        /*0008*/ 	.byte	0x04, 0x17
        /*000a*/ 	.short	(.L_299 - .L_298)
.L_298:
        /*000c*/ 	.word	0x00000000
        /*0010*/ 	.short	0x0002
        /*0012*/ 	.short	0x0010
        /*0014*/ 	.byte	0x00, 0xf0, 0x11, 0x00


	//----- nvinfo : EIATTR_KPARAM_INFO
	.align		4
.L_299:
        /*0018*/ 	.byte	0x04, 0x17
        /*001a*/ 	.short	(.L_301 - .L_300)
.L_300:
        /*001c*/ 	.word	0x00000000
        /*0020*/ 	.short	0x0001
        /*0022*/ 	.short	0x0008
        /*0024*/ 	.byte	0x00, 0xf5, 0x21, 0x00


	//----- nvinfo : EIATTR_KPARAM_INFO
	.align		4
.L_301:
        /*0028*/ 	.byte	0x04, 0x17
        /*002a*/ 	.short	(.L_303 - .L_302)
.L_302:
        /*002c*/ 	.word	0x00000000
        /*0030*/ 	.short	0x0000
        /*0032*/ 	.short	0x0000
        /*0034*/ 	.byte	0x00, 0xf5, 0x21, 0x00


	//----- nvinfo : EIATTR_SPARSE_MMA_MASK
	.align		4
.L_303:
        /*0038*/ 	.byte	0x03, 0x50
        /*003a*/ 	.short	0x0000


	//----- nvinfo : EIATTR_MAXREG_COUNT
	.align		4
        /*003c*/ 	.byte	0x03, 0x1b
        /*003e*/ 	.short	0x00ff


	//----- nvinfo : EIATTR_NUM_BARRIERS
	.align		4
        /*0040*/ 	.byte	0x02, 0x4c
        /*0042*/ 	.byte	0x01
	.zero		1


	//----- nvinfo : EIATTR_MERCURY_ISA_VERSION
	.align		4
        /*0044*/ 	.byte	0x03, 0x5f
        /*0046*/ 	.short	0x0101


	//----- nvinfo : EIATTR_VRC_CTA_INIT_COUNT
	.align		4
        /*0048*/ 	.byte	0x02, 0x4a
	.zero		1
	.zero		1


	//----- nvinfo : EIATTR_EXIT_INSTR_OFFSETS
	.align		4
        /*004c*/ 	.byte	0x04, 0x1c
        /*004e*/ 	.short	(.L_305 - .L_304)


	//   ....[0]....
.L_304:
        /*0050*/ 	.word	0x00000350


	//   ....[1]....
        /*0054*/ 	.word	0x000003a0


	//----- nvinfo : EIATTR_CBANK_PARAM_SIZE
	.align		4
.L_305:
        /*0058*/ 	.byte	0x03, 0x19
        /*005a*/ 	.short	0x0014


	//----- nvinfo : EIATTR_PARAM_CBANK
	.align		4
        /*005c*/ 	.byte	0x04, 0x0a
        /*005e*/ 	.short	(.L_307 - .L_306)
	.align		4
.L_306:
        /*0060*/ 	.word	index@(.nv.constant0._Z7reduce4ILj32EEvPKiPii)
        /*0064*/ 	.short	0x0380
        /*0066*/ 	.short	0x0014


	//----- nvinfo : EIATTR_SW_WAR
	.align		4
.L_307:
        /*0068*/ 	.byte	0x04, 0x36
        /*006a*/ 	.short	(.L_309 - .L_308)
.L_308:
        /*006c*/ 	.word	0x00000008
.L_309:


//--------------------- .nv.info._Z7reduce3ILj32EEvPKiPii --------------------------
	.section	.nv.info._Z7reduce3ILj32EEvPKiPii,"",@"SHT_CUDA_INFO"
	.sectionflags	@""
	.align	4


	//----- nvinfo : EIATTR_CUDA_API_VERSION
	.align		4
        /*0000*/ 	.byte	0x04, 0x37
        /*0002*/ 	.short	(.L_311 - .L_310)
.L_310:
        /*0004*/ 	.word	0x00000082


	//----- nvinfo : EIATTR_KPARAM_INFO
	.align		4
.L_311:
        /*0008*/ 	.byte	0x04, 0x17
        /*000a*/ 	.short	(.L_313 - .L_312)
.L_312:
        /*000c*/ 	.word	0x00000000
        /*0010*/ 	.short	0x0002
        /*0012*/ 	.short	0x0010
        /*0014*/ 	.byte	0x00, 0xf0, 0x11, 0x00


	//----- nvinfo : EIATTR_KPARAM_INFO
	.align		4
.L_313:
        /*0018*/ 	.byte	0x04, 0x17
        /*001a*/ 	.short	(.L_315 - .L_314)
.L_314:
        /*001c*/ 	.word	0x00000000
        /*0020*/ 	.short	0x0001
        /*0022*/ 	.short	0x0008
        /*0024*/ 	.byte	0x00, 0xf5, 0x21, 0x00


	//----- nvinfo : EIATTR_KPARAM_INFO
	.align		4
.L_315:
        /*0028*/ 	.byte	0x04, 0x17
        /*002a*/ 	.short	(.L_317 - .L_316)
.L_316:
        /*002c*/ 	.word	0x00000000
        /*0030*/ 	.short	0x0000
        /*0032*/ 	.short	0x0000
        /*0034*/ 	.byte	0x00, 0xf5, 0x21, 0x00


	//----- nvinfo : EIATTR_SPARSE_MMA_MASK
	.align		4
.L_317:
        /*0038*/ 	.byte	0x03, 0x50
        /*003a*/ 	.short	0x0000


	//----- nvinfo : EIATTR_MAXREG_COUNT
	.align		4
        /*003c*/ 	.byte	0x03, 0x1b
        /*003e*/ 	.short	0x00ff


	//----- nvinfo : EIATTR_NUM_BARRIERS
	.align		4
        /*0040*/ 	.byte	0x02, 0x4c
        /*0042*/ 	.byte	0x01
	.zero		1


	//----- nvinfo : EIATTR_MERCURY_ISA_VERSION
	.align		4
        /*0044*/ 	.byte	0x03, 0x5f
        /*0046*/ 	.short	0x0101


	//----- nvinfo : EIATTR_VRC_CTA_INIT_COUNT
	.align		4
        /*0048*/ 	.byte	0x02, 0x4a
	.zero		1
	.zero		1


	//----- nvinfo : EIATTR_EXIT_INSTR_OFFSETS
	.align		4
        /*004c*/ 	.byte	0x04, 0x1c
        /*004e*/ 	.short	(.L_319 - .L_318)


	//   ....[0]....
.L_318:
        /*0050*/ 	.word	0x000002f0


	//   ....[1]....
        /*0054*/ 	.word	0x00000340


	//----- nvinfo : EIATTR_CBANK_PARAM_SIZE
	.align		4
.L_319:
        /*0058*/ 	.byte	0x03, 0x19
        /*005a*/ 	.short	0x0014


	//----- nvinfo : EIATTR_PARAM_CBANK
	.align		4
        /*005c*/ 	.byte	0x04, 0x0a
        /*005e*/ 	.short	(.L_321 - .L_320)
	.align		4
.L_320:
        /*0060*/ 	.word	index@(.nv.constant0._Z7reduce3ILj32EEvPKiPii)
        /*0064*/ 	.short	0x0380
        /*0066*/ 	.short	0x0014


	//----- nvinfo : EIATTR_SW_WAR
	.align		4
.L_321:
        /*0068*/ 	.byte	0x04, 0x36
        /*006a*/ 	.short	(.L_323 - .L_322)
.L_322:
        /*006c*/ 	.word	0x00000008
.L_323:


//--------------------- .nv.info._Z7reduce2ILj32EEvPKiPii --------------------------
	.section	.nv.info._Z7reduce2ILj32EEvPKiPii,"",@"SHT_CUDA_INFO"
	.sectionflags	@""
	.align	4


	//----- nvinfo : EIATTR_CUDA_API_VERSION
	.align		4
        /*0000*/ 	.byte	0x04, 0x37
        /*0002*/ 	.short	(.L_325 - .L_324)
.L_324:
        /*0004*/ 	.word	0x00000082


	//----- nvinfo : EIATTR_KPARAM_INFO
	.align		4
.L_325:
        /*0008*/ 	.byte	0x04, 0x17
        /*000a*/ 	.short	(.L_327 - .L_326)
.L_326:
        /*000c*/ 	.word	0x00000000
        /*0010*/ 	.short	0x0002
        /*0012*/ 	.short	0x0010
        /*0014*/ 	.byte	0x00, 0xf0, 0x11, 0x00


	//----- nvinfo : EIATTR_KPARAM_INFO
	.align		4
.L_327:
        /*0018*/ 	.byte	0x04, 0x17
        /*001a*/ 	.short	(.L_329 - .L_328)
.L_328:
        /*001c*/ 	.word	0x00000000
        /*0020*/ 	.short	0x0001
        /*0022*/ 	.short	0x0008
        /*0024*/ 	.byte	0x00, 0xf5, 0x21, 0x00


	//----- nvinfo : EIATTR_KPARAM_INFO
	.align		4
.L_329:
        /*0028*/ 	.byte	0x04, 0x17
        /*002a*/ 	.short	(.L_331 - .L_330)
.L_330:
        /*002c*/ 	.word	0x00000000
        /*0030*/ 	.short	0x0000
        /*0032*/ 	.short	0x0000
        /*0034*/ 	.byte	0x00, 0xf5, 0x21, 0x00


	//----- nvinfo : EIATTR_SPARSE_MMA_MASK
	.align		4
.L_331:
        /*0038*/ 	.byte	0x03, 0x50
        /*003a*/ 	.short	0x0000


	//----- nvinfo : EIATTR_MAXREG_COUNT
	.align		4
        /*003c*/ 	.byte	0x03, 0x1b
        /*003e*/ 	.short	0x00ff


	//----- nvinfo : EIATTR_NUM_BARRIERS
	.align		4
        /*0040*/ 	.byte	0x02, 0x4c
        /*0042*/ 	.byte	0x01
	.zero		1


	//----- nvinfo : EIATTR_MERCURY_ISA_VERSION
	.align		4
        /*0044*/ 	.byte	0x03, 0x5f
        /*0046*/ 	.short	0x0101


	//----- nvinfo : EIATTR_VRC_CTA_INIT_COUNT
	.align		4
        /*0048*/ 	.byte	0x02, 0x4a
	.zero		1
	.zero		1


	//----- nvinfo : EIATTR_EXIT_INSTR_OFFSETS
	.align		4
        /*004c*/ 	.byte	0x04, 0x1c
        /*004e*/ 	.short	(.L_333 - .L_332)


	//   ....[0]....
.L_332:
        /*0050*/ 	.word	0x00000320


	//   ....[1]....
        /*0054*/ 	.word	0x00000370


	//----- nvinfo : EIATTR_CBANK_PARAM_SIZE
	.align		4
.L_333:
        /*0058*/ 	.byte	0x03, 0x19
        /*005a*/ 	.short	0x0014


	//----- nvinfo : EIATTR_PARAM_CBANK
	.align		4
        /*005c*/ 	.byte	0x04, 0x0a
        /*005e*/ 	.short	(.L_335 - .L_334)
	.align		4
.L_334:
        /*0060*/ 	.word	index@(.nv.constant0._Z7reduce2ILj32EEvPKiPii)
        /*0064*/ 	.short	0x0380
        /*0066*/ 	.short	0x0014


	//----- nvinfo : EIATTR_SW_WAR
	.align		4
.L_335:
        /*0068*/ 	.byte	0x04, 0x36
        /*006a*/ 	.short	(.L_337 - .L_336)
.L_336:
        /*006c*/ 	.word	0x00000008
.L_337:


//--------------------- .nv.info._Z7reduce1ILj32EEvPKiPii --------------------------
	.section	.nv.info._Z7reduce1ILj32EEvPKiPii,"",@"SHT_CUDA_INFO"
	.sectionflags	@""
	.align	4


	//----- nvinfo : EIATTR_CUDA_API_VERSION
	.align		4
        /*0000*/ 	.byte	0x04, 0x37
        /*0002*/ 	.short	(.L_339 - .L_338)
.L_338:
        /*0004*/ 	.word	0x00000082


	//----- nvinfo : EIATTR_KPARAM_INFO
	.align		4
.L_339:
        /*0008*/ 	.byte	0x04, 0x17
        /*000a*/ 	.short	(.L_341 - .L_340)
.L_340:
        /*000c*/ 	.word	0x00000000
        /*0010*/ 	.short	0x0002
        /*0012*/ 	.short	0x0010
        /*0014*/ 	.byte	0x00, 0xf0, 0x11, 0x00


	//----- nvinfo : EIATTR_KPARAM_INFO
	.align		4
.L_341:
        /*0018*/ 	.byte	0x04, 0x17
        /*001a*/ 	.short	(.L_343 - .L_342)
.L_342:
        /*001c*/ 	.word	0x00000000
        /*0020*/ 	.short	0x0001
        /*0022*/ 	.short	0x0008
        /*0024*/ 	.byte	0x00, 0xf5, 0x21, 0x00


	//----- nvinfo : EIATTR_KPARAM_INFO
	.align		4
.L_343:
        /*0028*/ 	.byte	0x04, 0x17
        /*002a*/ 	.short	(.L_345 - .L_344)
.L_344:
        /*002c*/ 	.word	0x00000000
        /*0030*/ 	.short	0x0000
        /*0032*/ 	.short	0x0000
        /*0034*/ 	.byte	0x00, 0xf5, 0x21, 0x00


	//----- nvinfo : EIATTR_SPARSE_MMA_MASK
	.align		4
.L_345:
        /*0038*/ 	.byte	0x03, 0x50
        /*003a*/ 	.short	0x0000


	//----- nvinfo : EIATTR_MAXREG_COUNT
	.align		4
        /*003c*/ 	.byte	0x03, 0x1b
        /*003e*/ 	.short	0x00ff


	//----- nvinfo : EIATTR_NUM_BARRIERS
	.align		4
        /*0040*/ 	.byte	0x02, 0x4c
        /*0042*/ 	.byte	0x01
	.zero		1


	//----- nvinfo : EIATTR_MERCURY_ISA_VERSION
	.align		4
        /*0044*/ 	.byte	0x03, 0x5f
        /*0046*/ 	.short	0x0101


	//----- nvinfo : EIATTR_VRC_CTA_INIT_COUNT
	.align		4
        /*0048*/ 	.byte	0x02, 0x4a
	.zero		1
	.zero		1


	//----- nvinfo : EIATTR_EXIT_INSTR_OFFSETS
	.align		4
        /*004c*/ 	.byte	0x04, 0x1c
        /*004e*/ 	.short	(.L_347 - .L_346)


	//   ....[0]....
.L_346:
        /*0050*/ 	.word	0x00000310


	//   ....[1]....
        /*0054*/ 	.word	0x00000360


	//----- nvinfo : EIATTR_CBANK_PARAM_SIZE
	.align		4
.L_347:
        /*0058*/ 	.byte	0x03, 0x19
        /*005a*/ 	.short	0x0014


	//----- nvinfo : EIATTR_PARAM_CBANK
	.align		4
        /*005c*/ 	.byte	0x04, 0x0a
        /*005e*/ 	.short	(.L_349 - .L_348)
	.align		4
.L_348:
        /*0060*/ 	.word	index@(.nv.constant0._Z7reduce1ILj32EEvPKiPii)
        /*0064*/ 	.short	0x0380
        /*0066*/ 	.short	0x0014


	//----- nvinfo : EIATTR_SW_WAR
	.align		4
.L_349:
        /*0068*/ 	.byte	0x04, 0x36
        /*006a*/ 	.short	(.L_351 - .L_350)
.L_350:
        /*006c*/ 	.word	0x00000008
.L_351:


//--------------------- .nv.info._Z7reduce7ILj64EEvPKiPii --------------------------
	.section	.nv.info._Z7reduce7ILj64EEvPKiPii,"",@"SHT_CUDA_INFO"
	.sectionflags	@""
	.align	4


	//----- nvinfo : EIATTR_CUDA_API_VERSION
	.align		4
        /*0000*/ 	.byte	0x04, 0x37
        /*0002*/ 	.short	(.L_353 - .L_352)
.L_352:
        /*0004*/ 	.word	0x00000082


	//----- nvinfo : EIATTR_KPARAM_INFO
	.align		4
.L_353:
        /*0008*/ 	.byte	0x04, 0x17
        /*000a*/ 	.short	(.L_355 - .L_354)
.L_354:
        /*000c*/ 	.word	0x00000000
        /*0010*/ 	.short	0x0002
        /*0012*/ 	.short	0x0010
        /*0014*/ 	.byte	0x00, 0xf0, 0x11, 0x00


	//----- nvinfo : EIATTR_KPARAM_INFO
	.align		4
.L_355:
        /*0018*/ 	.byte	0x04, 0x17
        /*001a*/ 	.short	(.L_357 - .L_356)
.L_356:
        /*001c*/ 	.word	0x00000000
        /*0020*/ 	.short	0x0001
        /*0022*/ 	.short	0x0008
        /*0024*/ 	.byte	0x00, 0xf5, 0x21, 0x00


	//----- nvinfo : EIATTR_KPARAM_INFO
	.align		4
.L_357:
        /*0028*/ 	.byte	0x04, 0x17
        /*002a*/ 	.short	(.L_359 - .L_358)
.L_358:
        /*002c*/ 	.word	0x00000000
        /*0030*/ 	.short	0x0000
        /*0032*/ 	.short	0x0000
        /*0034*/ 	.byte	0x00, 0xf5, 0x21, 0x00


	//----- nvinfo : EIATTR_SPARSE_MMA_MASK
	.align		4
.L_359:
        /*0038*/ 	.byte	0x03, 0x50
        /*003a*/ 	.short	0x0000


	//----- nvinfo : EIATTR_MAXREG_COUNT
	.align		4
        /*003c*/ 	.byte	0x03, 0x1b
        /*003e*/ 	.short	0x00ff


	//----- nvinfo : EIATTR_NUM_BARRIERS
	.align		4
        /*0040*/ 	.byte	0x02, 0x4c
        /*0042*/ 	.byte	0x01
	.zero		1


	//----- nvinfo : EIATTR_MERCURY_ISA_VERSION
	.align		4
        /*0044*/ 	.byte	0x03, 0x5f
        /*0046*/ 	.short	0x0101


	//----- nvinfo : EIATTR_VRC_CTA_INIT_COUNT
	.align		4
        /*0048*/ 	.byte	0x02, 0x4a
	.zero		1
	.zero		1


	//----- nvinfo : EIATTR_EXIT_INSTR_OFFSETS
	.align		4
        /*004c*/ 	.byte	0x04, 0x1c
        /*004e*/ 	.short	(.L_361 - .L_360)


	//   ....[0]....
.L_360:
        /*0050*/ 	.word	0x00000210


	//   ....[1]....
        /*0054*/ 	.word	0x000003b0


	//   ....[2]....
        /*0058*/ 	.word	0x00000400


	//----- nvinfo : EIATTR_CRS_STACK_SIZE
	.align		4
.L_361:
        /*005c*/ 	.byte	0x04, 0x1e
        /*005e*/ 	.short	(.L_363 - .L_362)
.L_362:
        /*0060*/ 	.word	0x00000000


	//----- nvinfo : EIATTR_CBANK_PARAM_SIZE
	.align		4
.L_363:
        /*0064*/ 	.byte	0x03, 0x19
        /*0066*/ 	.short	0x0014


	//----- nvinfo : EIATTR_PARAM_CBANK
	.align		4
        /*0068*/ 	.byte	0x04, 0x0a
        /*006a*/ 	.short	(.L_365 - .L_364)
	.align		4
.L_364:
        /*006c*/ 	.word	index@(.nv.constant0._Z7reduce7ILj64EEvPKiPii)
        /*0070*/ 	.short	0x0380
        /*0072*/ 	.short	0x0014


	//----- nvinfo : EIATTR_SW_WAR
	.align		4
.L_365:
        /*0074*/ 	.byte	0x04, 0x36
        /*0076*/ 	.short	(.L_367 - .L_366)
.L_366:
        /*0078*/ 	.word	0x00000008
.L_367:


//--------------------- .nv.info._Z7reduce6ILj64EEvPKiPii --------------------------
	.section	.nv.info._Z7reduce6ILj64EEvPKiPii,"",@"SHT_CUDA_INFO"
	.sectionflags	@""
	.align	4


	//----- nvinfo : EIATTR_CUDA_API_VERSION
	.align		4
        /*0000*/ 	.byte	0x04, 0x37
        /*0002*/ 	.short	(.L_369 - .L_368)
.L_368:
        /*0004*/ 	.word	0x00000082


	//----- nvinfo : EIATTR_KPARAM_INFO
	.align		4
.L_369:
        /*0008*/ 	.byte	0x04, 0x17
        /*000a*/ 	.short	(.L_371 - .L_370)
.L_370:
        /*000c*/ 	.word	0x00000000
        /*0010*/ 	.short	0x0002
        /*0012*/ 	.short	0x0010
        /*0014*/ 	.byte	0x00, 0xf0, 0x11, 0x00


	//----- nvinfo : EIATTR_KPARAM_INFO
	.align		4
.L_371:
        /*0018*/ 	.byte	0x04, 0x17
        /*001a*/ 	.short	(.L_373 - .L_372)
.L_372:
        /*001c*/ 	.word	0x00000000
        /*0020*/ 	.short	0x0001
        /*0022*/ 	.short	0x0008
        /*0024*/ 	.byte	0x00, 0xf5, 0x21, 0x00


	//----- nvinfo : EIATTR_KPARAM_INFO
	.align		4
.L_373:
        /*0028*/ 	.byte	0x04, 0x17
        /*002a*/ 	.short	(.L_375 - .L_374)
.L_374:
        /*002c*/ 	.word	0x00000000
        /*0030*/ 	.short	0x0000
        /*0032*/ 	.short	0x0000
        /*0034*/ 	.byte	0x00, 0xf5, 0x21, 0x00


	//----- nvinfo : EIATTR_SPARSE_MMA_MASK
	.align		4
.L_375:
        /*0038*/ 	.byte	0x03, 0x50
        /*003a*/ 	.short	0x0000


	//----- nvinfo : EIATTR_MAXREG_COUNT
	.align		4
        /*003c*/ 	.byte	0x03, 0x1b
        /*003e*/ 	.short	0x00ff


	//----- nvinfo : EIATTR_NUM_BARRIERS
	.align		4
        /*0040*/ 	.byte	0x02, 0x4c
        /*0042*/ 	.byte	0x01
	.zero		1


	//----- nvinfo : EIATTR_MERCURY_ISA_VERSION
	.align		4
        /*0044*/ 	.byte	0x03, 0x5f
        /*0046*/ 	.short	0x0101


	//----- nvinfo : EIATTR_VRC_CTA_INIT_COUNT
	.align		4
        /*0048*/ 	.byte	0x02, 0x4a
	.zero		1
	.zero		1


	//----- nvinfo : EIATTR_EXIT_INSTR_OFFSETS
	.align		4
        /*004c*/ 	.byte	0x04, 0x1c
        /*004e*/ 	.short	(.L_377 - .L_376)


	//   ....[0]....
.L_376:
        /*0050*/ 	.word	0x00000180


	//   ....[1]....
        /*0054*/ 	.word	0x00000320


	//   ....[2]....
        /*0058*/ 	.word	0x00000370


	//----- nvinfo : EIATTR_CBANK_PARAM_SIZE
	.align		4
.L_377:
        /*005c*/ 	.byte	0x03, 0x19
        /*005e*/ 	.short	0x0014


	//----- nvinfo : EIATTR_PARAM_CBANK
	.align		4
        /*0060*/ 	.byte	0x04, 0x0a
        /*0062*/ 	.short	(.L_379 - .L_378)
	.align		4
.L_378:
        /*0064*/ 	.word	index@(.nv.constant0._Z7reduce6ILj64EEvPKiPii)
        /*0068*/ 	.short	0x0380
        /*006a*/ 	.short	0x0014


	//----- nvinfo : EIATTR_SW_WAR
	.align		4
.L_379:
        /*006c*/ 	.byte	0x04, 0x36
        /*006e*/ 	.short	(.L_381 - .L_380)
.L_380:
        /*0070*/ 	.word	0x00000008
.L_381:


//--------------------- .nv.info._Z7reduce5ILj64EEvPKiPii --------------------------
	.section	.nv.info._Z7reduce5ILj64EEvPKiPii,"",@"SHT_CUDA_INFO"
	.sectionflags	@""
	.align	4


	//----- nvinfo : EIATTR_CUDA_API_VERSION
	.align		4
        /*0000*/ 	.byte	0x04, 0x37
        /*0002*/ 	.short	(.L_383 - .L_382)
.L_382:
        /*0004*/ 	.word	0x00000082


	//----- nvinfo : EIATTR_KPARAM_INFO
	.align		4
.L_383:
        /*0008*/ 	.byte	0x04, 0x17
        /*000a*/ 	.short	(.L_385 - .L_384)
.L_384:
        /*000c*/ 	.word	0x00000000
        /*0010*/ 	.short	0x0002
        /*0012*/ 	.short	0x0010
        /*0014*/ 	.byte	0x00, 0xf0, 0x11, 0x00


	//----- nvinfo : EIATTR_KPARAM_INFO
	.align		4
.L_385:
        /*0018*/ 	.byte	0x04, 0x17
        /*001a*/ 	.short	(.L_387 - .L_386)
.L_386:
        /*001c*/ 	.word	0x00000000
        /*0020*/ 	.short	0x0001
        /*0022*/ 	.short	0x0008
        /*0024*/ 	.byte	0x00, 0xf5, 0x21, 0x00


	//----- nvinfo : EIATTR_KPARAM_INFO
	.align		4
.L_387:
        /*0028*/ 	.byte	0x04, 0x17
        /*002a*/ 	.short	(.L_389 - .L_388)
.L_388:
        /*002c*/ 	.word	0x00000000
        /*0030*/ 	.short	0x0000
        /*0032*/ 	.short	0x0000
        /*0034*/ 	.byte	0x00, 0xf5, 0x21, 0x00


	//----- nvinfo : EIATTR_SPARSE_MMA_MASK
	.align		4
.L_389:
        /*0038*/ 	.byte	0x03, 0x50
        /*003a*/ 	.short	0x0000


	//----- nvinfo : EIATTR_MAXREG_COUNT
	.align		4
        /*003c*/ 	.byte	0x03, 0x1b
        /*003e*/ 	.short	0x00ff


	//----- nvinfo : EIATTR_NUM_BARRIERS
	.align		4
        /*0040*/ 	.byte	0x02, 0x4c
        /*0042*/ 	.byte	0x01
	.zero		1


	//----- nvinfo : EIATTR_MERCURY_ISA_VERSION
	.align		4
        /*0044*/ 	.byte	0x03, 0x5f
        /*0046*/ 	.short	0x0101


	//----- nvinfo : EIATTR_VRC_CTA_INIT_COUNT
	.align		4
        /*0048*/ 	.byte	0x02, 0x4a
	.zero		1
	.zero		1


	//----- nvinfo : EIATTR_EXIT_INSTR_OFFSETS
	.align		4
        /*004c*/ 	.byte	0x04, 0x1c
        /*004e*/ 	.short	(.L_391 - .L_390)


	//   ....[0]....
.L_390:
        /*0050*/ 	.word	0x00000180


	//   ....[1]....
        /*0054*/ 	.word	0x00000320


	//   ....[2]....
        /*0058*/ 	.word	0x00000370


	//----- nvinfo : EIATTR_CBANK_PARAM_SIZE
	.align		4
.L_391:
        /*005c*/ 	.byte	0x03, 0x19
        /*005e*/ 	.short	0x0014


	//----- nvinfo : EIATTR_PARAM_CBANK
	.align		4
        /*0060*/ 	.byte	0x04, 0x0a
        /*0062*/ 	.short	(.L_393 - .L_392)
	.align		4
.L_392:
        /*0064*/ 	.word	index@(.nv.constant0._Z7reduce5ILj64EEvPKiPii)
        /*0068*/ 	.short	0x0380
        /*006a*/ 	.short	0x0014


	//----- nvinfo : EIATTR_SW_WAR
	.align		4
.L_393:
        /*006c*/ 	.byte	0x04, 0x36
        /*006e*/ 	.short	(.L_395 - .L_394)
.L_394:
        /*0070*/ 	.word	0x00000008
.L_395:


//--------------------- .nv.info._Z7reduce4ILj64EEvPKiPii --------------------------
	.section	.nv.info._Z7reduce4ILj64EEvPKiPii,"",@"SHT_CUDA_INFO"
	.sectionflags	@""
	.align	4


	//----- nvinfo : EIATTR_CUDA_API_VERSION
	.align		4
        /*0000*/ 	.byte	0x04, 0x37
        /*0002*/ 	.short	(.L_397 - .L_396)
.L_396:
        /*0004*/ 	.word	0x00000082


	//----- nvinfo : EIATTR_KPARAM_INFO
	.align		4
.L_397:
        /*0008*/ 	.byte	0x04, 0x17
        /*000a*/ 	.short	(.L_399 - .L_398)
.L_398:
        /*000c*/ 	.word	0x00000000
        /*0010*/ 	.short	0x0002
        /*0012*/ 	.short	0x0010
        /*0014*/ 	.byte	0x00, 0xf0, 0x11, 0x00


	//----- nvinfo : EIATTR_KPARAM_INFO
	.align		4
.L_399:
        /*0018*/ 	.byte	0x04, 0x17
        /*001a*/ 	.short	(.L_401 - .L_400)
.L_400:
        /*001c*/ 	.word	0x00000000
        /*0020*/ 	.short	0x0001
        /*0022*/ 	.short	0x0008
        /*0024*/ 	.byte	0x00, 0xf5, 0x21, 0x00


	//----- nvinfo : EIATTR_KPARAM_INFO
	.align		4
.L_401:
        /*0028*/ 	.byte	0x04, 0x17
        /*002a*/ 	.short	(.L_403 - .L_402)
.L_402:
        /*002c*/ 	.word	0x00000000
        /*0030*/ 	.short	0x0000
        /*0032*/ 	.short	0x0000
        /*0034*/ 	.byte	0x00, 0xf5, 0x21, 0x00


	//----- nvinfo : EIATTR_SPARSE_MMA_MASK
	.align		4
.L_403:
        /*0038*/ 	.byte	0x03, 0x50
        /*003a*/ 	.short	0x0000


	//----- nvinfo : EIATTR_MAXREG_COUNT
	.align		4
        /*003c*/ 	.byte	0x03, 0x1b
        /*003e*/ 	.short	0x00ff


	//----- nvinfo : EIATTR_NUM_BARRIERS
	.align		4
        /*0040*/ 	.byte	0x02, 0x4c
        /*0042*/ 	.byte	0x01
	.zero		1


	//----- nvinfo : EIATTR_MERCURY_ISA_VERSION
	.align		4
        /*0044*/ 	.byte	0x03, 0x5f
        /*0046*/ 	.short	0x0101


	//----- nvinfo : EIATTR_VRC_CTA_INIT_COUNT
	.align		4
        /*0048*/ 	.byte	0x02, 0x4a
	.zero		1
	.zero		1


	//----- nvinfo : EIATTR_EXIT_INSTR_OFFSETS
	.align		4
        /*004c*/ 	.byte	0x04, 0x1c
        /*004e*/ 	.short	(.L_405 - .L_404)


	//   ....[0]....
.L_404:
        /*0050*/ 	.word	0x000003b0


	//   ....[1]....
        /*0054*/ 	.word	0x00000400


	//----- nvinfo : EIATTR_CBANK_PARAM_SIZE
	.align		4
.L_405:
        /*0058*/ 	.byte	0x03, 0x19
        /*005a*/ 	.short	0x0014


	//----- nvinfo : EIATTR_PARAM_CBANK
	.align		4
        /*005c*/ 	.byte	0x04, 0x0a
        /*005e*/ 	.short	(.L_407 - .L_406)
	.align		4
.L_406:
        /*0060*/ 	.word	index@(.nv.constant0._Z7reduce4ILj64EEvPKiPii)
        /*0064*/ 	.short	0x0380
        /*0066*/ 	.short	0x0014


	//----- nvinfo : EIATTR_SW_WAR
	.align		4
.L_407:
        /*0068*/ 	.byte	0x04, 0x36
        /*006a*/ 	.short	(.L_409 - .L_408)
.L_408:
        /*006c*/ 	.word	0x00000008
.L_409:


//--------------------- .nv.info._Z7reduce3ILj64EEvPKiPii --------------------------
	.section	.nv.info._Z7reduce3ILj64EEvPKiPii,"",@"SHT_CUDA_INFO"
	.sectionflags	@""
	.align	4


	//----- nvinfo : EIATTR_CUDA_API_VERSION
	.align		4
        /*0000*/ 	.byte	0x04, 0x37
        /*0002*/ 	.short	(.L_411 - .L_410)
.L_410:
        /*0004*/ 	.word	0x00000082


	//----- nvinfo : EIATTR_KPARAM_INFO
	.align		4
.L_411:
        /*0008*/ 	.byte	0x04, 0x17
        /*000a*/ 	.short	(.L_413 - .L_412)
.L_412:
        /*000c*/ 	.word	0x00000000
        /*0010*/ 	.short	0x0002
        /*0012*/ 	.short	0x0010
        /*0014*/ 	.byte	0x00, 0xf0, 0x11, 0x00


	//----- nvinfo : EIATTR_KPARAM_INFO
	.align		4
.L_413:
        /*0018*/ 	.byte	0x04, 0x17
        /*001a*/ 	.short	(.L_415 - .L_414)
.L_414:
        /*001c*/ 	.word	0x00000000
        /*0020*/ 	.short	0x0001
        /*0022*/ 	.short	0x0008
        /*0024*/ 	.byte	0x00, 0xf5, 0x21, 0x00


	//----- nvinfo : EIATTR_KPARAM_INFO
	.align		4
.L_415:
        /*0028*/ 	.byte	0x04, 0x17
        /*002a*/ 	.short	(.L_417 - .L_416)
.L_416:
        /*002c*/ 	.word	0x00000000
        /*0030*/ 	.short	0x0000
        /*0032*/ 	.short	0x0000
        /*0034*/ 	.byte	0x00, 0xf5, 0x21, 0x00


	//----- nvinfo : EIATTR_SPARSE_MMA_MASK
	.align		4
.L_417:
        /*0038*/ 	.byte	0x03, 0x50
        /*003a*/ 	.short	0x0000


	//----- nvinfo : EIATTR_MAXREG_COUNT
	.align		4
        /*003c*/ 	.byte	0x03, 0x1b
        /*003e*/ 	.short	0x00ff


	//----- nvinfo : EIATTR_NUM_BARRIERS
	.align		4
        /*0040*/ 	.byte	0x02, 0x4c
        /*0042*/ 	.byte	0x01
	.zero		1


	//----- nvinfo : EIATTR_MERCURY_ISA_VERSION
	.align		4
        /*0044*/ 	.byte	0x03, 0x5f
        /*0046*/ 	.short	0x0101


	//----- nvinfo : EIATTR_VRC_CTA_INIT_COUNT
	.align		4
        /*0048*/ 	.byte	0x02, 0x4a
	.zero		1
	.zero		1


	//----- nvinfo : EIATTR_EXIT_INSTR_OFFSETS
	.align		4
        /*004c*/ 	.byte	0x04, 0x1c
        /*004e*/ 	.short	(.L_419 - .L_418)


	//   ....[0]....
.L_418:
        /*0050*/ 	.word	0x00000350


	//   ....[1]....
        /*0054*/ 	.word	0x000003a0


	//----- nvinfo : EIATTR_CBANK_PARAM_SIZE
	.align		4
.L_419:
        /*0058*/ 	.byte	0x03, 0x19
        /*005a*/ 	.short	0x0014


	//----- nvinfo : EIATTR_PARAM_CBANK
	.align		4
        /*005c*/ 	.byte	0x04, 0x0a
        /*005e*/ 	.short	(.L_421 - .L_420)
	.align		4
.L_420:
        /*0060*/ 	.word	index@(.nv.constant0._Z7reduce3ILj64EEvPKiPii)
        /*0064*/ 	.short	0x0380
        /*0066*/ 	.short	0x0014


	//----- nvinfo : EIATTR_SW_WAR
	.align		4
.L_421:
        /*0068*/ 	.byte	0x04, 0x36
        /*006a*/ 	.short	(.L_423 - .L_422)
.L_422:
        /*006c*/ 	.word	0x00000008
.L_423:


//--------------------- .nv.info._Z7reduce2ILj64EEvPKiPii --------------------------
	.section	.nv.info._Z7reduce2ILj64EEvPKiPii,"",@"SHT_CUDA_INFO"
	.sectionflags	@""
	.align	4


	//----- nvinfo : EIATTR_CUDA_API_VERSION
	.align		4
        /*0000*/ 	.byte	0x04, 0x37
        /*0002*/ 	.short	(.L_425 - .L_424)
.L_424:
        /*0004*/ 	.word	0x00000082


	//----- nvinfo : EIATTR_KPARAM_INFO
	.align		4
.L_425:
        /*0008*/ 	.byte	0x04, 0x17
        /*000a*/ 	.short	(.L_427 - .L_426)
.L_426:
        /*000c*/ 	.word	0x00000000
        /*0010*/ 	.short	0x0002
        /*0012*/ 	.short	0x0010
        /*0014*/ 	.byte	0x00, 0xf0, 0x11, 0x00


	//----- nvinfo : EIATTR_KPARAM_INFO
	.align		4
.L_427:
        /*0018*/ 	.byte	0x04, 0x17
        /*001a*/ 	.short	(.L_429 - .L_428)
.L_428:
        /*001c*/ 	.word	0x00000000
        /*0020*/ 	.short	0x0001
        /*0022*/ 	.short	0x0008
        /*0024*/ 	.byte	0x00, 0xf5, 0x21, 0x00


	//----- nvinfo : EIATTR_KPARAM_INFO
	.align		4
.L_429:
        /*0028*/ 	.byte	0x04, 0x17
        /*002a*/ 	.short	(.L_431 - .L_430)
.L_430:
        /*002c*/ 	.word	0x00000000
        /*0030*/ 	.short	0x0000
        /*0032*/ 	.short	0x0000
        /*0034*/ 	.byte	0x00, 0xf5, 0x21, 0x00


	//----- nvinfo : EIATTR_SPARSE_MMA_MASK
	.align		4
.L_431:
        /*0038*/ 	.byte	0x03, 0x50
        /*003a*/ 	.short	0x0000


	//----- nvinfo : EIATTR_MAXREG_COUNT
	.align		4
        /*003c*/ 	.byte	0x03, 0x1b
        /*003e*/ 	.short	0x00ff


	//----- nvinfo : EIATTR_NUM_BARRIERS
	.align		4
        /*0040*/ 	.byte	0x02, 0x4c
        /*0042*/ 	.byte	0x01
	.zero		1


	//----- nvinfo : EIATTR_MERCURY_ISA_VERSION
	.align		4
        /*0044*/ 	.byte	0x03, 0x5f
        /*0046*/ 	.short	0x0101


	//----- nvinfo : EIATTR_VRC_CTA_INIT_COUNT
	.align		4
        /*0048*/ 	.byte	0x02, 0x4a
	.zero		1
	.zero		1


	//----- nvinfo : EIATTR_EXIT_INSTR_OFFSETS
	.align		4
        /*004c*/ 	.byte	0x04, 0x1c
        /*004e*/ 	.short	(.L_433 - .L_432)


	//   ....[0]....
.L_432:
        /*0050*/ 	.word	0x00000390


	//   ....[1]....
        /*0054*/ 	.word	0x000003e0


	//----- nvinfo : EIATTR_CBANK_PARAM_SIZE
	.align		4
.L_433:
        /*0058*/ 	.byte	0x03, 0x19
        /*005a*/ 	.short	0x0014


	//----- nvinfo : EIATTR_PARAM_CBANK
	.align		4
        /*005c*/ 	.byte	0x04, 0x0a
        /*005e*/ 	.short	(.L_435 - .L_434)
	.align		4
.L_434:
        /*0060*/ 	.word	index@(.nv.constant0._Z7reduce2ILj64EEvPKiPii)
        /*0064*/ 	.short	0x0380
        /*0066*/ 	.short	0x0014


	//----- nvinfo : EIATTR_SW_WAR
	.align		4
.L_435:
        /*0068*/ 	.byte	0x04, 0x36
        /*006a*/ 	.short	(.L_437 - .L_436)
.L_436:
        /*006c*/ 	.word	0x00000008
.L_437:


//--------------------- .nv.info._Z7reduce1ILj64EEvPKiPii --------------------------
	.section	.nv.info._Z7reduce1ILj64EEvPKiPii,"",@"SHT_CUDA_INFO"
	.sectionflags	@""
	.align	4


	//----- nvinfo : EIATTR_CUDA_API_VERSION
	.align		4
        /*0000*/ 	.byte	0x04, 0x37
        /*0002*/ 	.short	(.L_439 - .L_438)
.L_438:
        /*0004*/ 	.word	0x00000082


	//----- nvinfo : EIATTR_KPARAM_INFO
	.align		4
.L_439:
        /*0008*/ 	.byte	0x04, 0x17
        /*000a*/ 	.short	(.L_441 - .L_440)
.L_440:
        /*000c*/ 	.word	0x00000000
        /*0010*/ 	.short	0x0002
        /*0012*/ 	.short	0x0010
        /*0014*/ 	.byte	0x00, 0xf0, 0x11, 0x00


	//----- nvinfo : EIATTR_KPARAM_INFO
	.align		4
.L_441:
        /*0018*/ 	.byte	0x04, 0x17
        /*001a*/ 	.short	(.L_443 - .L_442)
.L_442:
        /*001c*/ 	.word	0x00000000
        /*0020*/ 	.short	0x0001
        /*0022*/ 	.short	0x0008
        /*0024*/ 	.byte	0x00, 0xf5, 0x21, 0x00


	//----- nvinfo : EIATTR_KPARAM_INFO
	.align		4
.L_443:
        /*0028*/ 	.byte	0x04, 0x17
        /*002a*/ 	.short	(.L_445 - .L_444)
.L_444:
        /*002c*/ 	.word	0x00000000
        /*0030*/ 	.short	0x0000
        /*0032*/ 	.short	0x0000
        /*0034*/ 	.byte	0x00, 0xf5, 0x21, 0x00


	//----- nvinfo : EIATTR_SPARSE_MMA_MASK
	.align		4
.L_445:
        /*0038*/ 	.byte	0x03, 0x50
        /*003a*/ 	.short	0x0000


	//----- nvinfo : EIATTR_MAXREG_COUNT
	.align		4
        /*003c*/ 	.byte	0x03, 0x1b
        /*003e*/ 	.short	0x00ff


	//----- nvinfo : EIATTR_NUM_BARRIERS
	.align		4
        /*0040*/ 	.byte	0x02, 0x4c
        /*0042*/ 	.byte	0x01
	.zero		1


	//----- nvinfo : EIATTR_MERCURY_ISA_VERSION
	.align		4
        /*0044*/ 	.byte	0x03, 0x5f
        /*0046*/ 	.short	0x0101


	//----- nvinfo : EIATTR_VRC_CTA_INIT_COUNT
	.align		4
        /*0048*/ 	.byte	0x02, 0x4a
	.zero		1
	.zero		1


	//----- nvinfo : EIATTR_EXIT_INSTR_OFFSETS
	.align		4
        /*004c*/ 	.byte	0x04, 0x1c
        /*004e*/ 	.short	(.L_447 - .L_446)


	//   ....[0]....
.L_446:
        /*0050*/ 	.word	0x00000370


	//   ....[1]....
        /*0054*/ 	.word	0x000003c0


	//----- nvinfo : EIATTR_CBANK_PARAM_SIZE
	.align		4
.L_447:
        /*0058*/ 	.byte	0x03, 0x19
        /*005a*/ 	.short	0x0014


	//----- nvinfo : EIATTR_PARAM_CBANK
	.align		4
        /*005c*/ 	.byte	0x04, 0x0a
        /*005e*/ 	.short	(.L_449 - .L_448)
	.align		4
.L_448:
        /*0060*/ 	.word	index@(.nv.constant0._Z7reduce1ILj64EEvPKiPii)
        /*0064*/ 	.short	0x0380
        /*0066*/ 	.short	0x0014


	//----- nvinfo : EIATTR_SW_WAR
	.align		4
.L_449:
        /*0068*/ 	.byte	0x04, 0x36
        /*006a*/ 	.short	(.L_451 - .L_450)
.L_450:
        /*006c*/ 	.word	0x00000008
.L_451:


//--------------------- .nv.info._Z7reduce7ILj128EEvPKiPii --------------------------
	.section	.nv.info._Z7reduce7ILj128EEvPKiPii,"",@"SHT_CUDA_INFO"
	.sectionflags	@""
	.align	4


	//----- nvinfo : EIATTR_CUDA_API_VERSION
	.align		4
        /*0000*/ 	.byte	0x04, 0x37
        /*0002*/ 	.short	(.L_453 - .L_452)
.L_452:
        /*0004*/ 	.word	0x00000082


	//----- nvinfo : EIATTR_KPARAM_INFO
	.align		4
.L_453:
        /*0008*/ 	.byte	0x04, 0x17
        /*000a*/ 	.short	(.L_455 - .L_454)
.L_454:
        /*000c*/ 	.word	0x00000000
        /*0010*/ 	.short	0x0002
        /*0012*/ 	.short	0x0010
        /*0014*/ 	.byte	0x00, 0xf0, 0x11, 0x00


	//----- nvinfo : EIATTR_KPARAM_INFO
	.align		4
.L_455:
        /*0018*/ 	.byte	0x04, 0x17
        /*001a*/ 	.short	(.L_457 - .L_456)
.L_456:
        /*001c*/ 	.word	0x00000000
        /*0020*/ 	.short	0x0001
        /*0022*/ 	.short	0x0008
        /*0024*/ 	.byte	0x00, 0xf5, 0x21, 0x00


	//----- nvinfo : EIATTR_KPARAM_INFO
	.align		4
.L_457:
        /*0028*/ 	.byte	0x04, 0x17
        /*002a*/ 	.short	(.L_459 - .L_458)
.L_458:
        /*002c*/ 	.word	0x00000000
        /*0030*/ 	.short	0x0000
        /*0032*/ 	.short	0x0000
        /*0034*/ 	.byte	0x00, 0xf5, 0x21, 0x00


	//----- nvinfo : EIATTR_SPARSE_MMA_MASK
	.align		4
.L_459:
        /*0038*/ 	.byte	0x03, 0x50
        /*003a*/ 	.short	0x0000


	//----- nvinfo : EIATTR_MAXREG_COUNT
	.align		4
        /*003c*/ 	.byte	0x03, 0x1b
        /*003e*/ 	.short	0x00ff


	//----- nvinfo : EIATTR_NUM_BARRIERS
	.align		4
        /*0040*/ 	.byte	0x02, 0x4c
        /*0042*/ 	.byte	0x01
	.zero		1


	//----- nvinfo : EIATTR_MERCURY_ISA_VERSION
	.align		4
        /*0044*/ 	.byte	0x03, 0x5f
        /*0046*/ 	.short	0x0101


	//----- nvinfo : EIATTR_VRC_CTA_INIT_COUNT
	.align		4
        /*0048*/ 	.byte	0x02, 0x4a
	.zero		1
	.zero		1


	//----- nvinfo : EIATTR_EXIT_INSTR_OFFSETS
	.align		4
        /*004c*/ 	.byte	0x04, 0x1c
        /*004e*/ 	.short	(.L_461 - .L_460)


	//   ....[0]....
.L_460:
        /*0050*/ 	.word	0x00000270


	//   ....[1]....
        /*0054*/ 	.word	0x00000410


	//   ....[2]....
        /*0058*/ 	.word	0x00000460


	//----- nvinfo : EIATTR_CRS_STACK_SIZE
	.align		4
.L_461:
        /*005c*/ 	.byte	0x04, 0x1e
        /*005e*/ 	.short	(.L_463 - .L_462)
.L_462:
        /*0060*/ 	.word	0x00000000


	//----- nvinfo : EIATTR_CBANK_PARAM_SIZE
	.align		4
.L_463:
        /*0064*/ 	.byte	0x03, 0x19
        /*0066*/ 	.short	0x0014


	//----- nvinfo : EIATTR_PARAM_CBANK
	.align		4
        /*0068*/ 	.byte	0x04, 0x0a
        /*006a*/ 	.short	(.L_465 - .L_464)
	.align		4
.L_464:
        /*006c*/ 	.word	index@(.nv.constant0._Z7reduce7ILj128EEvPKiPii)
        /*0070*/ 	.short	0x0380
        /*0072*/ 	.short	0x0014


	//----- nvinfo : EIATTR_SW_WAR
	.align		4
.L_465:
        /*0074*/ 	.byte	0x04, 0x36
        /*0076*/ 	.short	(.L_467 - .L_466)
.L_466:
        /*0078*/ 	.word	0x00000008
.L_467:


//--------------------- .nv.info._Z7reduce6ILj128EEvPKiPii --------------------------
	.section	.nv.info._Z7reduce6ILj128EEvPKiPii,"",@"SHT_CUDA_INFO"
	.sectionflags	@""
	.align	4


	//----- nvinfo : EIATTR_CUDA_API_VERSION
	.align		4
        /*0000*/ 	.byte	0x04, 0x37
        /*0002*/ 	.short	(.L_469 - .L_468)
.L_468:
        /*0004*/ 	.word	0x00000082


	//----- nvinfo : EIATTR_KPARAM_INFO
	.align		4
.L_469:
        /*0008*/ 	.byte	0x04, 0x17
        /*000a*/ 	.short	(.L_471 - .L_470)
.L_470:
        /*000c*/ 	.word	0x00000000
        /*0010*/ 	.short	0x0002
        /*0012*/ 	.short	0x0010
        /*0014*/ 	.byte	0x00, 0xf0, 0x11, 0x00


	//----- nvinfo : EIATTR_KPARAM_INFO
	.align		4
.L_471:
        /*0018*/ 	.byte	0x04, 0x17
        /*001a*/ 	.short	(.L_473 - .L_472)
.L_472:
        /*001c*/ 	.word	0x00000000
        /*0020*/ 	.short	0x0001
        /*0022*/ 	.short	0x0008
        /*0024*/ 	.byte	0x00, 0xf5, 0x21, 0x00


	//----- nvinfo : EIATTR_KPARAM_INFO
	.align		4
.L_473:
        /*0028*/ 	.byte	0x04, 0x17
        /*002a*/ 	.short	(.L_475 - .L_474)
.L_474:
        /*002c*/ 	.word	0x00000000
        /*0030*/ 	.short	0x0000
        /*0032*/ 	.short	0x0000
        /*0034*/ 	.byte	0x00, 0xf5, 0x21, 0x00


	//----- nvinfo : EIATTR_SPARSE_MMA_MASK
	.align		4
.L_475:
        /*0038*/ 	.byte	0x03, 0x50
        /*003a*/ 	.short	0x0000


	//----- nvinfo : EIATTR_MAXREG_COUNT
	.align		4
        /*003c*/ 	.byte	0x03, 0x1b
        /*003e*/ 	.short	0x00ff


	//----- nvinfo : EIATTR_NUM_BARRIERS
	.align		4
        /*0040*/ 	.byte	0x02, 0x4c
        /*0042*/ 	.byte	0x01
	.zero		1


	//----- nvinfo : EIATTR_MERCURY_ISA_VERSION
	.align		4
        /*0044*/ 	.byte	0x03, 0x5f
        /*0046*/ 	.short	0x0101


	//----- nvinfo : EIATTR_VRC_CTA_INIT_COUNT
	.align		4
        /*0048*/ 	.byte	0x02, 0x4a
	.zero		1
	.zero		1


	//----- nvinfo : EIATTR_EXIT_INSTR_OFFSETS
	.align		4
        /*004c*/ 	.byte	0x04, 0x1c
        /*004e*/ 	.short	(.L_477 - .L_476)


	//   ....[0]....
.L_476:
        /*0050*/ 	.word	0x000001e0


	//   ....[1]....
        /*0054*/ 	.word	0x00000380


	//   ....[2]....
        /*0058*/ 	.word	0x000003d0


	//----- nvinfo : EIATTR_CBANK_PARAM_SIZE
	.align		4
.L_477:
        /*005c*/ 	.byte	0x03, 0x19
        /*005e*/ 	.short	0x0014


	//----- nvinfo : EIATTR_PARAM_CBANK
	.align		4
        /*0060*/ 	.byte	0x04, 0x0a
        /*0062*/ 	.short	(.L_479 - .L_478)
	.align		4
.L_478:
        /*0064*/ 	.word	index@(.nv.constant0._Z7reduce6ILj128EEvPKiPii)
        /*0068*/ 	.short	0x0380
        /*006a*/ 	.short	0x0014


	//----- nvinfo : EIATTR_SW_WAR
	.align		4
.L_479:
        /*006c*/ 	.byte	0x04, 0x36
        /*006e*/ 	.short	(.L_481 - .L_480)
.L_480:
        /*0070*/ 	.word	0x00000008
.L_481:


//--------------------- .nv.info._Z7reduce5ILj128EEvPKiPii --------------------------
	.section	.nv.info._Z7reduce5ILj128EEvPKiPii,"",@"SHT_CUDA_INFO"
	.sectionflags	@""
	.align	4


	//----- nvinfo : EIATTR_CUDA_API_VERSION
	.align		4
        /*0000*/ 	.byte	0x04, 0x37
        /*0002*/ 	.short	(.L_483 - .L_482)
.L_482:
        /*0004*/ 	.word	0x00000082


	//----- nvinfo : EIATTR_KPARAM_INFO
	.align		4
.L_483:
        /*0008*/ 	.byte	0x04, 0x17
        /*000a*/ 	.short	(.L_485 - .L_484)
.L_484:
        /*000c*/ 	.word	0x00000000
        /*0010*/ 	.short	0x0002
        /*0012*/ 	.short	0x0010
        /*0014*/ 	.byte	0x00, 0xf0, 0x11, 0x00


	//----- nvinfo : EIATTR_KPARAM_INFO
	.align		4
.L_485:
        /*0018*/ 	.byte	0x04, 0x17
        /*001a*/ 	.short	(.L_487 - .L_486)
.L_486:
        /*001c*/ 	.word	0x00000000
        /*0020*/ 	.short	0x0001
        /*0022*/ 	.short	0x0008
        /*0024*/ 	.byte	0x00, 0xf5, 0x21, 0x00


	//----- nvinfo : EIATTR_KPARAM_INFO
	.align		4
.L_487:
        /*0028*/ 	.byte	0x04, 0x17
        /*002a*/ 	.short	(.L_489 - .L_488)
.L_488:
        /*002c*/ 	.word	0x00000000
        /*0030*/ 	.short	0x0000
        /*0032*/ 	.short	0x0000
        /*0034*/ 	.byte	0x00, 0xf5, 0x21, 0x00


	//----- nvinfo : EIATTR_SPARSE_MMA_MASK
	.align		4
.L_489:
        /*0038*/ 	.byte	0x03, 0x50
        /*003a*/ 	.short	0x0000


	//----- nvinfo : EIATTR_MAXREG_COUNT
	.align		4
        /*003c*/ 	.byte	0x03, 0x1b
        /*003e*/ 	.short	0x00ff


	//----- nvinfo : EIATTR_NUM_BARRIERS
	.align		4
        /*0040*/ 	.byte	0x02, 0x4c
        /*0042*/ 	.byte	0x01
	.zero		1


	//----- nvinfo : EIATTR_MERCURY_ISA_VERSION
	.align		4
        /*0044*/ 	.byte	0x03, 0x5f
        /*0046*/ 	.short	0x0101


	//----- nvinfo : EIATTR_VRC_CTA_INIT_COUNT
	.align		4
        /*0048*/ 	.byte	0x02, 0x4a
	.zero		1
	.zero		1


	//----- nvinfo : EIATTR_EXIT_INSTR_OFFSETS
	.align		4
        /*004c*/ 	.byte	0x04, 0x1c
        /*004e*/ 	.short	(.L_491 - .L_490)


	//   ....[0]....
.L_490:
        /*0050*/ 	.word	0x000001e0


	//   ....[1]....
        /*0054*/ 	.word	0x00000380


	//   ....[2]....
        /*0058*/ 	.word	0x000003d0


	//----- nvinfo : EIATTR_CBANK_PARAM_SIZE
	.align		4
.L_491:
        /*005c*/ 	.byte	0x03, 0x19
        /*005e*/ 	.short	0x0014


	//----- nvinfo : EIATTR_PARAM_CBANK
	.align		4
        /*0060*/ 	.byte	0x04, 0x0a
        /*0062*/ 	.short	(.L_493 - .L_492)
	.align		4
.L_492:
        /*0064*/ 	.word	index@(.nv.constant0._Z7reduce5ILj128EEvPKiPii)
        /*0068*/ 	.short	0x0380
        /*006a*/ 	.short	0x0014


	//----- nvinfo : EIATTR_SW_WAR
	.align		4
.L_493:
        /*006c*/ 	.byte	0x04, 0x36
        /*006e*/ 	.short	(.L_495 - .L_494)
.L_494:
        /*0070*/ 	.word	0x00000008
.L_495:


//--------------------- .nv.info._Z7reduce4ILj128EEvPKiPii --------------------------
	.section	.nv.info._Z7reduce4ILj128EEvPKiPii,"",@"SHT_CUDA_INFO"
	.sectionflags	@""
	.align	4


	//----- nvinfo : EIATTR_CUDA_API_VERSION
	.align		4
        /*0000*/ 	.byte	0x04, 0x37
        /*0002*/ 	.short	(.L_497 - .L_496)
.L_496:
        /*0004*/ 	.word	0x00000082


	//----- nvinfo : EIATTR_KPARAM_INFO
	.align		4
.L_497:
        /*0008*/ 	.byte	0x04, 0x17
        /*000a*/ 	.short	(.L_499 - .L_498)
.L_498:
        /*000c*/ 	.word	0x00000000
        /*0010*/ 	.short	0x0002
        /*0012*/ 	.short	0x0010
        /*0014*/ 	.byte	0x00, 0xf0, 0x11, 0x00


	//----- nvinfo : EIATTR_KPARAM_INFO
	.align		4
.L_499:
        /*0018*/ 	.byte	0x04, 0x17
        /*001a*/ 	.short	(.L_501 - .L_500)
.L_500:
        /*001c*/ 	.word	0x00000000
        /*0020*/ 	.short	0x0001
        /*0022*/ 	.short	0x0008
        /*0024*/ 	.byte	0x00, 0xf5, 0x21, 0x00


	//----- nvinfo : EIATTR_KPARAM_INFO
	.align		4
.L_501:
        /*0028*/ 	.byte	0x04, 0x17
        /*002a*/ 	.short	(.L_503 - .L_502)
.L_502:
        /*002c*/ 	.word	0x00000000
        /*0030*/ 	.short	0x0000
        /*0032*/ 	.short	0x0000
        /*0034*/ 	.byte	0x00, 0xf5, 0x21, 0x00


	//----- nvinfo : EIATTR_SPARSE_MMA_MASK
	.align		4
.L_503:
        /*0038*/ 	.byte	0x03, 0x50
        /*003a*/ 	.short	0x0000


	//----- nvinfo : EIATTR_MAXREG_COUNT
	.align		4
        /*003c*/ 	.byte	0x03, 0x1b
        /*003e*/ 	.short	0x00ff


	//----- nvinfo : EIATTR_NUM_BARRIERS
	.align		4
        /*0040*/ 	.byte	0x02, 0x4c
        /*0042*/ 	.byte	0x01
	.zero		1


	//----- nvinfo : EIATTR_MERCURY_ISA_VERSION
	.align		4
        /*0044*/ 	.byte	0x03, 0x5f
        /*0046*/ 	.short	0x0101


	//----- nvinfo : EIATTR_VRC_CTA_INIT_COUNT
	.align		4
        /*0048*/ 	.byte	0x02, 0x4a
	.zero		1
	.zero		1


	//----- nvinfo : EIATTR_EXIT_INSTR_OFFSETS
	.align		4
        /*004c*/ 	.byte	0x04, 0x1c
        /*004e*/ 	.short	(.L_505 - .L_504)


	//   ....[0]....
.L_504:
        /*0050*/ 	.word	0x00000410


	//   ....[1]....
        /*0054*/ 	.word	0x00000460


	//----- nvinfo : EIATTR_CBANK_PARAM_SIZE
	.align		4
.L_505:
        /*0058*/ 	.byte	0x03, 0x19
        /*005a*/ 	.short	0x0014


	//----- nvinfo : EIATTR_PARAM_CBANK
	.align		4
        /*005c*/ 	.byte	0x04, 0x0a
        /*005e*/ 	.short	(.L_507 - .L_506)
	.align		4
.L_506:
        /*0060*/ 	.word	index@(.nv.constant0._Z7reduce4ILj128EEvPKiPii)
        /*0064*/ 	.short	0x0380
        /*0066*/ 	.short	0x0014


	//----- nvinfo : EIATTR_SW_WAR
	.align		4
.L_507:
        /*0068*/ 	.byte	0x04, 0x36
        /*006a*/ 	.short	(.L_509 - .L_508)
.L_508:
        /*006c*/ 	.word	0x00000008
.L_509:


//--------------------- .nv.info._Z7reduce3ILj128EEvPKiPii --------------------------
	.section	.nv.info._Z7reduce3ILj128EEvPKiPii,"",@"SHT_CUDA_INFO"
	.sectionflags	@""
	.align	4


	//----- nvinfo : EIATTR_CUDA_API_VERSION
	.align		4
        /*0000*/ 	.byte	0x04, 0x37
        /*0002*/ 	.short	(.L_511 - .L_510)
.L_510:
        /*0004*/ 	.word	0x00000082


	//----- nvinfo : EIATTR_KPARAM_INFO
	.align		4
.L_511:
        /*0008*/ 	.byte	0x04, 0x17
        /*000a*/ 	.short	(.L_513 - .L_512)
.L_512:
        /*000c*/ 	.word	0x00000000
        /*0010*/ 	.short	0x0002
        /*0012*/ 	.short	0x0010
        /*0014*/ 	.byte	0x00, 0xf0, 0x11, 0x00


	//----- nvinfo : EIATTR_KPARAM_INFO
	.align		4
.L_513:
        /*0018*/ 	.byte	0x04, 0x17
        /*001a*/ 	.short	(.L_515 - .L_514)
.L_514:
        /*001c*/ 	.word	0x00000000
        /*0020*/ 	.short	0x0001
        /*0022*/ 	.short	0x0008
        /*0024*/ 	.byte	0x00, 0xf5, 0x21, 0x00


	//----- nvinfo : EIATTR_KPARAM_INFO
	.align		4
.L_515:
        /*0028*/ 	.byte	0x04, 0x17
        /*002a*/ 	.short	(.L_517 - .L_516)
.L_516:
        /*002c*/ 	.word	0x00000000
        /*0030*/ 	.short	0x0000
        /*0032*/ 	.short	0x0000
        /*0034*/ 	.byte	0x00, 0xf5, 0x21, 0x00


	//----- nvinfo : EIATTR_SPARSE_MMA_MASK
	.align		4
.L_517:
        /*0038*/ 	.byte	0x03, 0x50
        /*003a*/ 	.short	0x0000


	//----- nvinfo : EIATTR_MAXREG_COUNT
	.align		4
        /*003c*/ 	.byte	0x03, 0x1b
        /*003e*/ 	.short	0x00ff


	//----- nvinfo : EIATTR_NUM_BARRIERS
	.align		4
        /*0040*/ 	.byte	0x02, 0x4c
        /*0042*/ 	.byte	0x01
	.zero		1


	//----- nvinfo : EIATTR_MERCURY_ISA_VERSION
	.align		4
        /*0044*/ 	.byte	0x03, 0x5f
        /*0046*/ 	.short	0x0101


	//----- nvinfo : EIATTR_VRC_CTA_INIT_COUNT
	.align		4
        /*0048*/ 	.byte	0x02, 0x4a
	.zero		1
	.zero		1


	//----- nvinfo : EIATTR_EXIT_INSTR_OFFSETS
	.align		4
        /*004c*/ 	.byte	0x04, 0x1c
        /*004e*/ 	.short	(.L_519 - .L_518)


	//   ....[0]....
.L_518:
        /*0050*/ 	.word	0x000003b0


	//   ....[1]....
        /*0054*/ 	.word	0x00000400


	//----- nvinfo : EIATTR_CBANK_PARAM_SIZE
	.align		4
.L_519:
        /*0058*/ 	.byte	0x03, 0x19
        /*005a*/ 	.short	0x0014


	//----- nvinfo : EIATTR_PARAM_CBANK
	.align		4
        /*005c*/ 	.byte	0x04, 0x0a
        /*005e*/ 	.short	(.L_521 - .L_520)
	.align		4
.L_520:
        /*0060*/ 	.word	index@(.nv.constant0._Z7reduce3ILj128EEvPKiPii)
        /*0064*/ 	.short	0x0380
        /*0066*/ 	.short	0x0014


	//----- nvinfo : EIATTR_SW_WAR
	.align		4
.L_521:
        /*0068*/ 	.byte	0x04, 0x36
        /*006a*/ 	.short	(.L_523 - .L_522)
.L_522:
        /*006c*/ 	.word	0x00000008
.L_523:


//--------------------- .nv.info._Z7reduce2ILj128EEvPKiPii --------------------------
	.section	.nv.info._Z7reduce2ILj128EEvPKiPii,"",@"SHT_CUDA_INFO"
	.sectionflags	@""
	.align	4


	//----- nvinfo : EIATTR_CUDA_API_VERSION
	.align		4
        /*0000*/ 	.byte	0x04, 0x37
        /*0002*/ 	.short	(.L_525 - .L_524)
.L_524:
        /*0004*/ 	.word	0x00000082


	//----- nvinfo : EIATTR_KPARAM_INFO
	.align		4
.L_525:
        /*0008*/ 	.byte	0x04, 0x17
        /*000a*/ 	.short	(.L_527 - .L_526)
.L_526:
        /*000c*/ 	.word	0x00000000
        /*0010*/ 	.short	0x0002
        /*0012*/ 	.short	0x0010
        /*0014*/ 	.byte	0x00, 0xf0, 0x11, 0x00


	//----- nvinfo : EIATTR_KPARAM_INFO
	.align		4
.L_527:
        /*0018*/ 	.byte	0x04, 0x17
        /*001a*/ 	.short	(.L_529 - .L_528)
.L_528:
        /*001c*/ 	.word	0x00000000
        /*0020*/ 	.short	0x0001
        /*0022*/ 	.short	0x0008
        /*0024*/ 	.byte	0x00, 0xf5, 0x21, 0x00


	//----- nvinfo : EIATTR_KPARAM_INFO
	.align		4
.L_529:
        /*0028*/ 	.byte	0x04, 0x17
        /*002a*/ 	.short	(.L_531 - .L_530)
.L_530:
        /*002c*/ 	.word	0x00000000
        /*0030*/ 	.short	0x0000
        /*0032*/ 	.short	0x0000
        /*0034*/ 	.byte	0x00, 0xf5, 0x21, 0x00


	//----- nvinfo : EIATTR_SPARSE_MMA_MASK
	.align		4
.L_531:
        /*0038*/ 	.byte	0x03, 0x50
        /*003a*/ 	.short	0x0000


	//----- nvinfo : EIATTR_MAXREG_COUNT
	.align		4
        /*003c*/ 	.byte	0x03, 0x1b
        /*003e*/ 	.short	0x00ff


	//----- nvinfo : EIATTR_NUM_BARRIERS
	.align		4
        /*0040*/ 	.byte	0x02, 0x4c
        /*0042*/ 	.byte	0x01
	.zero		1


	//----- nvinfo : EIATTR_MERCURY_ISA_VERSION
	.align		4
        /*0044*/ 	.byte	0x03, 0x5f
        /*0046*/ 	.short	0x0101


	//----- nvinfo : EIATTR_VRC_CTA_INIT_COUNT
	.align		4
        /*0048*/ 	.byte	0x02, 0x4a
	.zero		1
	.zero		1


	//----- nvinfo : EIATTR_EXIT_INSTR_OFFSETS
	.align		4
        /*004c*/ 	.byte	0x04, 0x1c
        /*004e*/ 	.short	(.L_533 - .L_532)


	//   ....[0]....
.L_532:
        /*0050*/ 	.word	0x00000400


	//   ....[1]....
        /*0054*/ 	.word	0x00000450


	//----- nvinfo : EIATTR_CBANK_PARAM_SIZE
	.align		4
.L_533:
        /*0058*/ 	.byte	0x03, 0x19
        /*005a*/ 	.short	0x0014


	//----- nvinfo : EIATTR_PARAM_CBANK
	.align		4
        /*005c*/ 	.byte	0x04, 0x0a
        /*005e*/ 	.short	(.L_535 - .L_534)
	.align		4
.L_534:
        /*0060*/ 	.word	index@(.nv.constant0._Z7reduce2ILj128EEvPKiPii)
        /*0064*/ 	.short	0x0380
        /*0066*/ 	.short	0x0014


	//----- nvinfo : EIATTR_SW_WAR
	.align		4
.L_535:
        /*0068*/ 	.byte	0x04, 0x36
        /*006a*/ 	.short	(.L_537 - .L_536)
.L_536:
        /*006c*/ 	.word	0x00000008
.L_537:


//--------------------- .nv.info._Z7reduce1ILj128EEvPKiPii --------------------------
	.section	.nv.info._Z7reduce1ILj128EEvPKiPii,"",@"SHT_CUDA_INFO"
	.sectionflags	@""
	.align	4


	//----- nvinfo : EIATTR_CUDA_API_VERSION
	.align		4
        /*0000*/ 	.byte	0x04, 0x37
        /*0002*/ 	.short	(.L_539 - .L_538)
.L_538:
        /*0004*/ 	.word	0x00000082


	//----- nvinfo : EIATTR_KPARAM_INFO
	.align		4
.L_539:
        /*0008*/ 	.byte	0x04, 0x17
        /*000a*/ 	.short	(.L_541 - .L_540)
.L_540:
        /*000c*/ 	.word	0x00000000
        /*0010*/ 	.short	0x0002
        /*0012*/ 	.short	0x0010
        /*0014*/ 	.byte	0x00, 0xf0, 0x11, 0x00


	//----- nvinfo : EIATTR_KPARAM_INFO
	.align		4
.L_541:
        /*0018*/ 	.byte	0x04, 0x17
        /*001a*/ 	.short	(.L_543 - .L_542)
.L_542:
        /*001c*/ 	.word	0x00000000
        /*0020*/ 	.short	0x0001
        /*0022*/ 	.short	0x0008
        /*0024*/ 	.byte	0x00, 0xf5, 0x21, 0x00


	//----- nvinfo : EIATTR_KPARAM_INFO
	.align		4
.L_543:
        /*0028*/ 	.byte	0x04, 0x17
        /*002a*/ 	.short	(.L_545 - .L_544)
.L_544:
        /*002c*/ 	.word	0x00000000
        /*0030*/ 	.short	0x0000
        /*0032*/ 	.short	0x0000
        /*0034*/ 	.byte	0x00, 0xf5, 0x21, 0x00


	//----- nvinfo : EIATTR_SPARSE_MMA_MASK
	.align		4
.L_545:
        /*0038*/ 	.byte	0x03, 0x50
        /*003a*/ 	.short	0x0000


	//----- nvinfo : EIATTR_MAXREG_COUNT
	.align		4
        /*003c*/ 	.byte	0x03, 0x1b
        /*003e*/ 	.short	0x00ff


	//----- nvinfo : EIATTR_NUM_BARRIERS
	.align		4
        /*0040*/ 	.byte	0x02, 0x4c
        /*0042*/ 	.byte	0x01
	.zero		1


	//----- nvinfo : EIATTR_MERCURY_ISA_VERSION
	.align		4
        /*0044*/ 	.byte	0x03, 0x5f
        /*0046*/ 	.short	0x0101


	//----- nvinfo : EIATTR_VRC_CTA_INIT_COUNT
	.align		4
        /*0048*/ 	.byte	0x02, 0x4a
	.zero		1
	.zero		1


	//----- nvinfo : EIATTR_EXIT_INSTR_OFFSETS
	.align		4
        /*004c*/ 	.byte	0x04, 0x1c
        /*004e*/ 	.short	(.L_547 - .L_546)


	//   ....[0]....
.L_546:
        /*0050*/ 	.word	0x000003d0


	//   ....[1]....
        /*0054*/ 	.word	0x00000420


	//----- nvinfo : EIATTR_CBANK_PARAM_SIZE
	.align		4
.L_547:
        /*0058*/ 	.byte	0x03, 0x19
        /*005a*/ 	.short	0x0014


	//----- nvinfo : EIATTR_PARAM_CBANK
	.align		4
        /*005c*/ 	.byte	0x04, 0x0a
        /*005e*/ 	.short	(.L_549 - .L_548)
	.align		4
.L_548:
        /*0060*/ 	.word	index@(.nv.constant0._Z7reduce1ILj128EEvPKiPii)
        /*0064*/ 	.short	0x0380
        /*0066*/ 	.short	0x0014


	//----- nvinfo : EIATTR_SW_WAR
	.align		4
.L_549:
        /*0068*/ 	.byte	0x04, 0x36
        /*006a*/ 	.short	(.L_551 - .L_550)
.L_550:
        /*006c*/ 	.word	0x00000008
.L_551:


//--------------------- .nv.info._Z7reduce7ILj256EEvPKiPii --------------------------
	.section	.nv.info._Z7reduce7ILj256EEvPKiPii,"",@"SHT_CUDA_INFO"
	.sectionflags	@""
	.align	4


	//----- nvinfo : EIATTR_CUDA_API_VERSION
	.align		4
        /*0000*/ 	.byte	0x04, 0x37
        /*0002*/ 	.short	(.L_553 - .L_552)
.L_552:
        /*0004*/ 	.word	0x00000082


	//----- nvinfo : EIATTR_KPARAM_INFO
	.align		4
.L_553:
        /*0008*/ 	.byte	0x04, 0x17
        /*000a*/ 	.short	(.L_555 - .L_554)
.L_554:
        /*000c*/ 	.word	0x00000000
        /*0010*/ 	.short	0x0002
        /*0012*/ 	.short	0x0010
        /*0014*/ 	.byte	0x00, 0xf0, 0x11, 0x00


	//----- nvinfo : EIATTR_KPARAM_INFO
	.align		4
.L_555:
        /*0018*/ 	.byte	0x04, 0x17
        /*001a*/ 	.short	(.L_557 - .L_556)
.L_556:
        /*001c*/ 	.word	0x00000000
        /*0020*/ 	.short	0x0001
        /*0022*/ 	.short	0x0008
        /*0024*/ 	.byte	0x00, 0xf5, 0x21, 0x00


	//----- nvinfo : EIATTR_KPARAM_INFO
	.align		4
.L_557:
        /*0028*/ 	.byte	0x04, 0x17
        /*002a*/ 	.short	(.L_559 - .L_558)
.L_558:
        /*002c*/ 	.word	0x00000000
        /*0030*/ 	.short	0x0000
        /*0032*/ 	.short	0x0000
        /*0034*/ 	.byte	0x00, 0xf5, 0x21, 0x00


	//----- nvinfo : EIATTR_SPARSE_MMA_MASK
	.align		4
.L_559:
        /*0038*/ 	.byte	0x03, 0x50
        /*003a*/ 	.short	0x0000


	//----- nvinfo : EIATTR_MAXREG_COUNT
	.align		4
        /*003c*/ 	.byte	0x03, 0x1b
        /*003e*/ 	.short	0x00ff


	//----- nvinfo : EIATTR_NUM_BARRIERS
	.align		4
        /*0040*/ 	.byte	0x02, 0x4c
        /*0042*/ 	.byte	0x01
	.zero		1


	//----- nvinfo : EIATTR_MERCURY_ISA_VERSION
	.align		4
        /*0044*/ 	.byte	0x03, 0x5f
        /*0046*/ 	.short	0x0101


	//----- nvinfo : EIATTR_VRC_CTA_INIT_COUNT
	.align		4
        /*0048*/ 	.byte	0x02, 0x4a
	.zero		1
	.zero		1


	//----- nvinfo : EIATTR_EXIT_INSTR_OFFSETS
	.align		4
        /*004c*/ 	.byte	0x04, 0x1c
        /*004e*/ 	.short	(.L_561 - .L_560)


	//   ....[0]....
.L_560:
        /*0050*/ 	.word	0x000002d0


	//   ....[1]....
        /*0054*/ 	.word	0x00000470


	//   ....[2]....
        /*0058*/ 	.word	0x000004c0


	//----- nvinfo : EIATTR_CRS_STACK_SIZE
	.align		4
.L_561:
        /*005c*/ 	.byte	0x04, 0x1e
        /*005e*/ 	.short	(.L_563 - .L_562)
.L_562:
        /*0060*/ 	.word	0x00000000


	//----- nvinfo : EIATTR_CBANK_PARAM_SIZE
	.align		4
.L_563:
        /*0064*/ 	.byte	0x03, 0x19
        /*0066*/ 	.short	0x0014


	//----- nvinfo : EIATTR_PARAM_CBANK
	.align		4
        /*0068*/ 	.byte	0x04, 0x0a
        /*006a*/ 	.short	(.L_565 - .L_564)
	.align		4
.L_564:
        /*006c*/ 	.word	index@(.nv.constant0._Z7reduce7ILj256EEvPKiPii)
        /*0070*/ 	.short	0x0380
        /*0072*/ 	.short	0x0014


	//----- nvinfo : EIATTR_SW_WAR
	.align		4
.L_565:
        /*0074*/ 	.byte	0x04, 0x36
        /*0076*/ 	.short	(.L_567 - .L_566)
.L_566:
        /*0078*/ 	.word	0x00000008
.L_567:


//--------------------- .nv.info._Z7reduce6ILj256EEvPKiPii --------------------------
	.section	.nv.info._Z7reduce6ILj256EEvPKiPii,"",@"SHT_CUDA_INFO"
	.sectionflags	@""
	.align	4


	//----- nvinfo : EIATTR_CUDA_API_VERSION
	.align		4
        /*0000*/ 	.byte	0x04, 0x37
        /*0002*/ 	.short	(.L_569 - .L_568)
.L_568:
        /*0004*/ 	.word	0x00000082


	//----- nvinfo : EIATTR_KPARAM_INFO
	.align		4
.L_569:
        /*0008*/ 	.byte	0x04, 0x17
        /*000a*/ 	.short	(.L_571 - .L_570)
.L_570:
        /*000c*/ 	.word	0x00000000
        /*0010*/ 	.short	0x0002
        /*0012*/ 	.short	0x0010
        /*0014*/ 	.byte	0x00, 0xf0, 0x11, 0x00


	//----- nvinfo : EIATTR_KPARAM_INFO
	.align		4
.L_571:
        /*0018*/ 	.byte	0x04, 0x17
        /*001a*/ 	.short	(.L_573 - .L_572)
.L_572:
        /*001c*/ 	.word	0x00000000
        /*0020*/ 	.short	0x0001
        /*0022*/ 	.short	0x0008
        /*0024*/ 	.byte	0x00, 0xf5, 0x21, 0x00


	//----- nvinfo : EIATTR_KPARAM_INFO
	.align		4
.L_573:
        /*0028*/ 	.byte	0x04, 0x17
        /*002a*/ 	.short	(.L_575 - .L_574)
.L_574:
        /*002c*/ 	.word	0x00000000
        /*0030*/ 	.short	0x0000
        /*0032*/ 	.short	0x0000
        /*0034*/ 	.byte	0x00, 0xf5, 0x21, 0x00


	//----- nvinfo : EIATTR_SPARSE_MMA_MASK
	.align		4
.L_575:
        /*0038*/ 	.byte	0x03, 0x50
        /*003a*/ 	.short	0x0000


	//----- nvinfo : EIATTR_MAXREG_COUNT
	.align		4
        /*003c*/ 	.byte	0x03, 0x1b
        /*003e*/ 	.short	0x00ff


	//----- nvinfo : EIATTR_NUM_BARRIERS
	.align		4
        /*0040*/ 	.byte	0x02, 0x4c
        /*0042*/ 	.byte	0x01
	.zero		1


	//----- nvinfo : EIATTR_MERCURY_ISA_VERSION
	.align		4
        /*0044*/ 	.byte	0x03, 0x5f
        /*0046*/ 	.short	0x0101


	//----- nvinfo : EIATTR_VRC_CTA_INIT_COUNT
	.align		4
        /*0048*/ 	.byte	0x02, 0x4a
	.zero		1
	.zero		1


	//----- nvinfo : EIATTR_EXIT_INSTR_OFFSETS
	.align		4
        /*004c*/ 	.byte	0x04, 0x1c
        /*004e*/ 	.short	(.L_577 - .L_576)


	//   ....[0]....
.L_576:
        /*0050*/ 	.word	0x00000240


	//   ....[1]....
        /*0054*/ 	.word	0x000003e0


	//   ....[2]....
        /*0058*/ 	.word	0x00000430


	//----- nvinfo : EIATTR_CBANK_PARAM_SIZE
	.align		4
.L_577:
        /*005c*/ 	.byte	0x03, 0x19
        /*005e*/ 	.short	0x0014


	//----- nvinfo : EIATTR_PARAM_CBANK
	.align		4
        /*0060*/ 	.byte	0x04, 0x0a
        /*0062*/ 	.short	(.L_579 - .L_578)
	.align		4
.L_578:
        /*0064*/ 	.word	index@(.nv.constant0._Z7reduce6ILj256EEvPKiPii)
        /*0068*/ 	.short	0x0380
        /*006a*/ 	.short	0x0014


	//----- nvinfo : EIATTR_SW_WAR
	.align		4
.L_579:
        /*006c*/ 	.byte	0x04, 0x36
        /*006e*/ 	.short	(.L_581 - .L_580)
.L_580:
        /*0070*/ 	.word	0x00000008
.L_581:


//--------------------- .nv.info._Z7reduce5ILj256EEvPKiPii --------------------------
	.section	.nv.info._Z7reduce5ILj256EEvPKiPii,"",@"SHT_CUDA_INFO"
	.sectionflags	@""
	.align	4


	//----- nvinfo : EIATTR_CUDA_API_VERSION
	.align		4
        /*0000*/ 	.byte	0x04, 0x37
        /*0002*/ 	.short	(.L_583 - .L_582)
.L_582:
        /*0004*/ 	.word	0x00000082


	//----- nvinfo : EIATTR_KPARAM_INFO
	.align		4
.L_583:
        /*0008*/ 	.byte	0x04, 0x17
        /*000a*/ 	.short	(.L_585 - .L_584)
.L_584:
        /*000c*/ 	.word	0x00000000
        /*0010*/ 	.short	0x0002
        /*0012*/ 	.short	0x0010
        /*0014*/ 	.byte	0x00, 0xf0, 0x11, 0x00


	//----- nvinfo : EIATTR_KPARAM_INFO
	.align		4
.L_585:
        /*0018*/ 	.byte	0x04, 0x17
        /*001a*/ 	.short	(.L_587 - .L_586)
.L_586:
        /*001c*/ 	.word	0x00000000
        /*0020*/ 	.short	0x0001
        /*0022*/ 	.short	0x0008
        /*0024*/ 	.byte	0x00, 0xf5, 0x21, 0x00


	//----- nvinfo : EIATTR_KPARAM_INFO
	.align		4
.L_587:
        /*0028*/ 	.byte	0x04, 0x17
        /*002a*/ 	.short	(.L_589 - .L_588)
.L_588:
        /*002c*/ 	.word	0x00000000
        /*0030*/ 	.short	0x0000
        /*0032*/ 	.short	0x0000
        /*0034*/ 	.byte	0x00, 0xf5, 0x21, 0x00


	//----- nvinfo : EIATTR_SPARSE_MMA_MASK
	.align		4
.L_589:
        /*0038*/ 	.byte	0x03, 0x50
        /*003a*/ 	.short	0x0000


	//----- nvinfo : EIATTR_MAXREG_COUNT
	.align		4
        /*003c*/ 	.byte	0x03, 0x1b
        /*003e*/ 	.short	0x00ff


	//----- nvinfo : EIATTR_NUM_BARRIERS
	.align		4
        /*0040*/ 	.byte	0x02, 0x4c
        /*0042*/ 	.byte	0x01
	.zero		1


	//----- nvinfo : EIATTR_MERCURY_ISA_VERSION
	.align		4
        /*0044*/ 	.byte	0x03, 0x5f
        /*0046*/ 	.short	0x0101


	//----- nvinfo : EIATTR_VRC_CTA_INIT_COUNT
	.align		4
        /*0048*/ 	.byte	0x02, 0x4a
	.zero		1
	.zero		1


	//----- nvinfo : EIATTR_EXIT_INSTR_OFFSETS
	.align		4
        /*004c*/ 	.byte	0x04, 0x1c
        /*004e*/ 	.short	(.L_591 - .L_590)


	//   ....[0]....
.L_590:
        /*0050*/ 	.word	0x00000240


	//   ....[1]....
        /*0054*/ 	.word	0x000003e0


	//   ....[2]....
        /*0058*/ 	.word	0x00000430


	//----- nvinfo : EIATTR_CBANK_PARAM_SIZE
	.align		4
.L_591:
        /*005c*/ 	.byte	0x03, 0x19
        /*005e*/ 	.short	0x0014


	//----- nvinfo : EIATTR_PARAM_CBANK
	.align		4
        /*0060*/ 	.byte	0x04, 0x0a
        /*0062*/ 	.short	(.L_593 - .L_592)
	.align		4
.L_592:
        /*0064*/ 	.word	index@(.nv.constant0._Z7reduce5ILj256EEvPKiPii)
        /*0068*/ 	.short	0x0380
        /*006a*/ 	.short	0x0014


	//----- nvinfo : EIATTR_SW_WAR
	.align		4
.L_593:
        /*006c*/ 	.byte	0x04, 0x36
        /*006e*/ 	.short	(.L_595 - .L_594)
.L_594:
        /*0070*/ 	.word	0x00000008
.L_595:


//--------------------- .nv.info._Z7reduce4ILj256EEvPKiPii --------------------------
	.section	.nv.info._Z7reduce4ILj256EEvPKiPii,"",@"SHT_CUDA_INFO"
	.sectionflags	@""
	.align	4


	//----- nvinfo : EIATTR_CUDA_API_VERSION
	.align		4
        /*0000*/ 	.byte	0x04, 0x37
        /*0002*/ 	.short	(.L_597 - .L_596)
.L_596:
        /*0004*/ 	.word	0x00000082


	//----- nvinfo : EIATTR_KPARAM_INFO
	.align		4
.L_597:
        /*0008*/ 	.byte	0x04, 0x17
        /*000a*/ 	.short	(.L_599 - .L_598)
.L_598:
        /*000c*/ 	.word	0x00000000
        /*0010*/ 	.short	0x0002
        /*0012*/ 	.short	0x0010
        /*0014*/ 	.byte	0x00, 0xf0, 0x11, 0x00


	//----- nvinfo : EIATTR_KPARAM_INFO
	.align		4
.L_599:
        /*0018*/ 	.byte	0x04, 0x17
        /*001a*/ 	.short	(.L_601 - .L_600)
.L_600:
        /*001c*/ 	.word	0x00000000
        /*0020*/ 	.short	0x0001
        /*0022*/ 	.short	0x0008
        /*0024*/ 	.byte	0x00, 0xf5, 0x21, 0x00


	//----- nvinfo : EIATTR_KPARAM_INFO
	.align		4
.L_601:
        /*0028*/ 	.byte	0x04, 0x17
        /*002a*/ 	.short	(.L_603 - .L_602)
.L_602:
        /*002c*/ 	.word	0x00000000
        /*0030*/ 	.short	0x0000
        /*0032*/ 	.short	0x0000
        /*0034*/ 	.byte	0x00, 0xf5, 0x21, 0x00


	//----- nvinfo : EIATTR_SPARSE_MMA_MASK
	.align		4
.L_603:
        /*0038*/ 	.byte	0x03, 0x50
        /*003a*/ 	.short	0x0000


	//----- nvinfo : EIATTR_MAXREG_COUNT
	.align		4
        /*003c*/ 	.byte	0x03, 0x1b
        /*003e*/ 	.short	0x00ff


	//----- nvinfo : EIATTR_NUM_BARRIERS
	.align		4
        /*0040*/ 	.byte	0x02, 0x4c
        /*0042*/ 	.byte	0x01
	.zero		1


	//----- nvinfo : EIATTR_MERCURY_ISA_VERSION
	.align		4
        /*0044*/ 	.byte	0x03, 0x5f
        /*0046*/ 	.short	0x0101


	//----- nvinfo : EIATTR_VRC_CTA_INIT_COUNT
	.align		4
        /*0048*/ 	.byte	0x02, 0x4a
	.zero		1
	.zero		1


	//----- nvinfo : EIATTR_EXIT_INSTR_OFFSETS
	.align		4
        /*004c*/ 	.byte	0x04, 0x1c
        /*004e*/ 	.short	(.L_605 - .L_604)


	//   ....[0]....
.L_604:
        /*0050*/ 	.word	0x00000470


	//   ....[1]....
        /*0054*/ 	.word	0x000004c0


	//----- nvinfo : EIATTR_CBANK_PARAM_SIZE
	.align		4
.L_605:
        /*0058*/ 	.byte	0x03, 0x19
        /*005a*/ 	.short	0x0014


	//----- nvinfo : EIATTR_PARAM_CBANK
	.align		4
        /*005c*/ 	.byte	0x04, 0x0a
        /*005e*/ 	.short	(.L_607 - .L_606)
	.align		4
.L_606:
        /*0060*/ 	.word	index@(.nv.constant0._Z7reduce4ILj256EEvPKiPii)
        /*0064*/ 	.short	0x0380
        /*0066*/ 	.short	0x0014


	//----- nvinfo : EIATTR_SW_WAR
	.align		4
.L_607:
        /*0068*/ 	.byte	0x04, 0x36
        /*006a*/ 	.short	(.L_609 - .L_608)
.L_608:
        /*006c*/ 	.word	0x00000008
.L_609:


//--------------------- .nv.info._Z7reduce3ILj256EEvPKiPii --------------------------
	.section	.nv.info._Z7reduce3ILj256EEvPKiPii,"",@"SHT_CUDA_INFO"
	.sectionflags	@""
	.align	4


	//----- nvinfo : EIATTR_CUDA_API_VERSION
	.align		4
        /*0000*/ 	.byte	0x04, 0x37
        /*0002*/ 	.short	(.L_611 - .L_610)
.L_610:
        /*0004*/ 	.word	0x00000082


	//----- nvinfo : EIATTR_KPARAM_INFO
	.align		4
.L_611:
        /*0008*/ 	.byte	0x04, 0x17
        /*000a*/ 	.short	(.L_613 - .L_612)
.L_612:
        /*000c*/ 	.word	0x00000000
        /*0010*/ 	.short	0x0002
        /*0012*/ 	.short	0x0010
        /*0014*/ 	.byte	0x00, 0xf0, 0x11, 0x00


	//----- nvinfo : EIATTR_KPARAM_INFO
	.align		4
.L_613:
        /*0018*/ 	.byte	0x04, 0x17
        /*001a*/ 	.short	(.L_615 - .L_614)
.L_614:
        /*001c*/ 	.word	0x00000000
        /*0020*/ 	.short	0x0001
        /*0022*/ 	.short	0x0008
        /*0024*/ 	.byte	0x00, 0xf5, 0x21, 0x00


	//----- nvinfo : EIATTR_KPARAM_INFO
	.align		4
.L_615:
        /*0028*/ 	.byte	0x04, 0x17
        /*002a*/ 	.short	(.L_617 - .L_616)
.L_616:
        /*002c*/ 	.word	0x00000000
        /*0030*/ 	.short	0x0000
        /*0032*/ 	.short	0x0000
        /*0034*/ 	.byte	0x00, 0xf5, 0x21, 0x00


	//----- nvinfo : EIATTR_SPARSE_MMA_MASK
	.align		4
.L_617:
        /*0038*/ 	.byte	0x03, 0x50
        /*003a*/ 	.short	0x0000


	//----- nvinfo : EIATTR_MAXREG_COUNT
	.align		4
        /*003c*/ 	.byte	0x03, 0x1b
        /*003e*/ 	.short	0x00ff


	//----- nvinfo : EIATTR_NUM_BARRIERS
	.align		4
        /*0040*/ 	.byte	0x02, 0x4c
        /*0042*/ 	.byte	0x01
	.zero		1


	//----- nvinfo : EIATTR_MERCURY_ISA_VERSION
	.align		4
        /*0044*/ 	.byte	0x03, 0x5f
        /*0046*/ 	.short	0x0101


	//----- nvinfo : EIATTR_VRC_CTA_INIT_COUNT
	.align		4
        /*0048*/ 	.byte	0x02, 0x4a
	.zero		1
	.zero		1


	//----- nvinfo : EIATTR_EXIT_INSTR_OFFSETS
	.align		4
        /*004c*/ 	.byte	0x04, 0x1c
        /*004e*/ 	.short	(.L_619 - .L_618)


	//   ....[0]....
.L_618:
        /*0050*/ 	.word	0x00000410


	//   ....[1]....
        /*0054*/ 	.word	0x00000460


	//----- nvinfo : EIATTR_CBANK_PARAM_SIZE
	.align		4
.L_619:
        /*0058*/ 	.byte	0x03, 0x19
        /*005a*/ 	.short	0x0014


	//----- nvinfo : EIATTR_PARAM_CBANK
	.align		4
        /*005c*/ 	.byte	0x04, 0x0a
        /*005e*/ 	.short	(.L_621 - .L_620)
	.align		4
.L_620:
        /*0060*/ 	.word	index@(.nv.constant0._Z7reduce3ILj256EEvPKiPii)
        /*0064*/ 	.short	0x0380
        /*0066*/ 	.short	0x0014


	//----- nvinfo : EIATTR_SW_WAR
	.align		4
.L_621:
        /*0068*/ 	.byte	0x04, 0x36
        /*006a*/ 	.short	(.L_623 - .L_622)
.L_622:
        /*006c*/ 	.word	0x00000008
.L_623:


//--------------------- .nv.info._Z7reduce2ILj256EEvPKiPii --------------------------
	.section	.nv.info._Z7reduce2ILj256EEvPKiPii,"",@"SHT_CUDA_INFO"
	.sectionflags	@""
	.align	4


	//----- nvinfo : EIATTR_CUDA_API_VERSION
	.align		4
        /*0000*/ 	.byte	0x04, 0x37
        /*0002*/ 	.short	(.L_625 - .L_624)
.L_624:
        /*0004*/ 	.word	0x00000082


	//----- nvinfo : EIATTR_KPARAM_INFO
	.align		4
.L_625:
        /*0008*/ 	.byte	0x04, 0x17
        /*000a*/ 	.short	(.L_627 - .L_626)
.L_626:
        /*000c*/ 	.word	0x00000000
        /*0010*/ 	.short	0x0002
        /*0012*/ 	.short	0x0010
        /*0014*/ 	.byte	0x00, 0xf0, 0x11, 0x00


	//----- nvinfo : EIATTR_KPARAM_INFO
	.align		4
.L_627:
        /*0018*/ 	.byte	0x04, 0x17
        /*001a*/ 	.short	(.L_629 - .L_628)
.L_628:
        /*001c*/ 	.word	0x00000000
        /*0020*/ 	.short	0x0001
        /*0022*/ 	.short	0x0008
        /*0024*/ 	.byte	0x00, 0xf5, 0x21, 0x00


	//----- nvinfo : EIATTR_KPARAM_INFO
	.align		4
.L_629:
        /*0028*/ 	.byte	0x04, 0x17
        /*002a*/ 	.short	(.L_631 - .L_630)
.L_630:
        /*002c*/ 	.word	0x00000000
        /*0030*/ 	.short	0x0000
        /*0032*/ 	.short	0x0000
        /*0034*/ 	.byte	0x00, 0xf5, 0x21, 0x00


	//----- nvinfo : EIATTR_SPARSE_MMA_MASK
	.align		4
.L_631:
        /*0038*/ 	.byte	0x03, 0x50
        /*003a*/ 	.short	0x0000


	//----- nvinfo : EIATTR_MAXREG_COUNT
	.align		4
        /*003c*/ 	.byte	0x03, 0x1b
        /*003e*/ 	.short	0x00ff


	//----- nvinfo : EIATTR_NUM_BARRIERS
	.align		4
        /*0040*/ 	.byte	0x02, 0x4c
        /*0042*/ 	.byte	0x01
	.zero		1


	//----- nvinfo : EIATTR_MERCURY_ISA_VERSION
	.align		4
        /*0044*/ 	.byte	0x03, 0x5f
        /*0046*/ 	.short	0x0101


	//----- nvinfo : EIATTR_VRC_CTA_INIT_COUNT
	.align		4
        /*0048*/ 	.byte	0x02, 0x4a
	.zero		1
	.zero		1


	//----- nvinfo : EIATTR_EXIT_INSTR_OFFSETS
	.align		4
        /*004c*/ 	.byte	0x04, 0x1c
        /*004e*/ 	.short	(.L_633 - .L_632)


	//   ....[0]....
.L_632:
        /*0050*/ 	.word	0x00000470


	//   ....[1]....
        /*0054*/ 	.word	0x000004c0


	//----- nvinfo : EIATTR_CBANK_PARAM_SIZE
	.align		4
.L_633:
        /*0058*/ 	.byte	0x03, 0x19
        /*005a*/ 	.short	0x0014


	//----- nvinfo : EIATTR_PARAM_CBANK
	.align		4
        /*005c*/ 	.byte	0x04, 0x0a
        /*005e*/ 	.short	(.L_635 - .L_634)
	.align		4
.L_634:
        /*0060*/ 	.word	index@(.nv.constant0._Z7reduce2ILj256EEvPKiPii)
        /*0064*/ 	.short	0x0380
        /*0066*/ 	.short	0x0014


	//----- nvinfo : EIATTR_SW_WAR
	.align		4
.L_635:
        /*0068*/ 	.byte	0x04, 0x36
        /*006a*/ 	.short	(.L_637 - .L_636)
.L_636:
        /*006c*/ 	.word	0x00000008
.L_637:


//--------------------- .nv.info._Z7reduce1ILj256EEvPKiPii --------------------------
	.section	.nv.info._Z7reduce1ILj256EEvPKiPii,"",@"SHT_CUDA_INFO"
	.sectionflags	@""
	.align	4


	//----- nvinfo : EIATTR_CUDA_API_VERSION
	.align		4
        /*0000*/ 	.byte	0x04, 0x37
        /*0002*/ 	.short	(.L_639 - .L_638)
.L_638:
        /*0004*/ 	.word	0x00000082


	//----- nvinfo : EIATTR_KPARAM_INFO
	.align		4
.L_639:
        /*0008*/ 	.byte	0x04, 0x17
        /*000a*/ 	.short	(.L_641 - .L_640)
.L_640:
        /*000c*/ 	.word	0x00000000
        /*0010*/ 	.short	0x0002
        /*0012*/ 	.short	0x0010
        /*0014*/ 	.byte	0x00, 0xf0, 0x11, 0x00


	//----- nvinfo : EIATTR_KPARAM_INFO
	.align		4
.L_641:
        /*0018*/ 	.byte	0x04, 0x17
        /*001a*/ 	.short	(.L_643 - .L_642)
.L_642:
        /*001c*/ 	.word	0x00000000
        /*0020*/ 	.short	0x0001
        /*0022*/ 	.short	0x0008
        /*0024*/ 	.byte	0x00, 0xf5, 0x21, 0x00


	//----- nvinfo : EIATTR_KPARAM_INFO
	.align		4
.L_643:
        /*0028*/ 	.byte	0x04, 0x17
        /*002a*/ 	.short	(.L_645 - .L_644)
.L_644:
        /*002c*/ 	.word	0x00000000
        /*0030*/ 	.short	0x0000
        /*0032*/ 	.short	0x0000
        /*0034*/ 	.byte	0x00, 0xf5, 0x21, 0x00


	//----- nvinfo : EIATTR_SPARSE_MMA_MASK
	.align		4
.L_645:
        /*0038*/ 	.byte	0x03, 0x50
        /*003a*/ 	.short	0x0000


	//----- nvinfo : EIATTR_MAXREG_COUNT
	.align		4
        /*003c*/ 	.byte	0x03, 0x1b
        /*003e*/ 	.short	0x00ff


	//----- nvinfo : EIATTR_NUM_BARRIERS
	.align		4
        /*0040*/ 	.byte	0x02, 0x4c
        /*0042*/ 	.byte	0x01
	.zero		1


	//----- nvinfo : EIATTR_MERCURY_ISA_VERSION
	.align		4
        /*0044*/ 	.byte	0x03, 0x5f
        /*0046*/ 	.short	0x0101


	//----- nvinfo : EIATTR_VRC_CTA_INIT_COUNT
	.align		4
        /*0048*/ 	.byte	0x02, 0x4a
	.zero		1
	.zero		1


	//----- nvinfo : EIATTR_EXIT_INSTR_OFFSETS
	.align		4
        /*004c*/ 	.byte	0x04, 0x1c
        /*004e*/ 	.short	(.L_647 - .L_646)


	//   ....[0]....
.L_646:
        /*0050*/ 	.word	0x00000430


	//   ....[1]....
        /*0054*/ 	.word	0x00000480


	//----- nvinfo : EIATTR_CBANK_PARAM_SIZE
	.align		4
.L_647:
        /*0058*/ 	.byte	0x03, 0x19
        /*005a*/ 	.short	0x0014


	//----- nvinfo : EIATTR_PARAM_CBANK
	.align		4
        /*005c*/ 	.byte	0x04, 0x0a
        /*005e*/ 	.short	(.L_649 - .L_648)
	.align		4
.L_648:
        /*0060*/ 	.word	index@(.nv.constant0._Z7reduce1ILj256EEvPKiPii)
        /*0064*/ 	.short	0x0380
        /*0066*/ 	.short	0x0014


	//----- nvinfo : EIATTR_SW_WAR
	.align		4
.L_649:
        /*0068*/ 	.byte	0x04, 0x36
        /*006a*/ 	.short	(.L_651 - .L_650)
.L_650:
        /*006c*/ 	.word	0x00000008
.L_651:


//--------------------- .nv.info._Z7reduce7ILj512EEvPKiPii --------------------------
	.section	.nv.info._Z7reduce7ILj512EEvPKiPii,"",@"SHT_CUDA_INFO"
	.sectionflags	@""
	.align	4


	//----- nvinfo : EIATTR_CUDA_API_VERSION
	.align		4
        /*0000*/ 	.byte	0x04, 0x37
        /*0002*/ 	.short	(.L_653 - .L_652)
.L_652:
        /*0004*/ 	.word	0x00000082


	//----- nvinfo : EIATTR_KPARAM_INFO
	.align		4
.L_653:
        /*0008*/ 	.byte	0x04, 0x17
        /*000a*/ 	.short	(.L_655 - .L_654)
.L_654:
        /*000c*/ 	.word	0x00000000
        /*0010*/ 	.short	0x0002
        /*0012*/ 	.short	0x0010
        /*0014*/ 	.byte	0x00, 0xf0, 0x11, 0x00


	//----- nvinfo : EIATTR_KPARAM_INFO
	.align		4
.L_655:
        /*0018*/ 	.byte	0x04, 0x17
        /*001a*/ 	.short	(.L_657 - .L_656)
.L_656:
        /*001c*/ 	.word	0x00000000
        /*0020*/ 	.short	0x0001
        /*0022*/ 	.short	0x0008
        /*0024*/ 	.byte	0x00, 0xf5, 0x21, 0x00


	//----- nvinfo : EIATTR_KPARAM_INFO
	.align		4
.L_657:
        /*0028*/ 	.byte	0x04, 0x17
        /*002a*/ 	.short	(.L_659 - .L_658)
.L_658:
        /*002c*/ 	.word	0x00000000
        /*0030*/ 	.short	0x0000
        /*0032*/ 	.short	0x0000
        /*0034*/ 	.byte	0x00, 0xf5, 0x21, 0x00


	//----- nvinfo : EIATTR_SPARSE_MMA_MASK
	.align		4
.L_659:
        /*0038*/ 	.byte	0x03, 0x50
        /*003a*/ 	.short	0x0000


	//----- nvinfo : EIATTR_MAXREG_COUNT
	.align		4
        /*003c*/ 	.byte	0x03, 0x1b
        /*003e*/ 	.short	0x00ff


	//----- nvinfo : EIATTR_NUM_BARRIERS
	.align		4
        /*0040*/ 	.byte	0x02, 0x4c
        /*0042*/ 	.byte	0x01
	.zero		1


	//----- nvinfo : EIATTR_MERCURY_ISA_VERSION
	.align		4
        /*0044*/ 	.byte	0x03, 0x5f
        /*0046*/ 	.short	0x0101


	//----- nvinfo : EIATTR_VRC_CTA_INIT_COUNT
	.align		4
        /*0048*/ 	.byte	0x02, 0x4a
	.zero		1
	.zero		1


	//----- nvinfo : EIATTR_EXIT_INSTR_OFFSETS
	.align		4
        /*004c*/ 	.byte	0x04, 0x1c
        /*004e*/ 	.short	(.L_661 - .L_660)


	//   ....[0]....
.L_660:
        /*0050*/ 	.word	0x00000340


	//   ....[1]....
        /*0054*/ 	.word	0x000004e0


	//   ....[2]....
        /*0058*/ 	.word	0x00000530


	//----- nvinfo : EIATTR_CRS_STACK_SIZE
	.align		4
.L_661:
        /*005c*/ 	.byte	0x04, 0x1e
        /*005e*/ 	.short	(.L_663 - .L_662)
.L_662:
        /*0060*/ 	.word	0x00000000


	//----- nvinfo : EIATTR_CBANK_PARAM_SIZE
	.align		4
.L_663:
        /*0064*/ 	.byte	0x03, 0x19
        /*0066*/ 	.short	0x0014


	//----- nvinfo : EIATTR_PARAM_CBANK
	.align		4
        /*0068*/ 	.byte	0x04, 0x0a
        /*006a*/ 	.short	(.L_665 - .L_664)
	.align		4
.L_664:
        /*006c*/ 	.word	index@(.nv.constant0._Z7reduce7ILj512EEvPKiPii)
        /*0070*/ 	.short	0x0380
        /*0072*/ 	.short	0x0014


	//----- nvinfo : EIATTR_SW_WAR
	.align		4
.L_665:
        /*0074*/ 	.byte	0x04, 0x36
        /*0076*/ 	.short	(.L_667 - .L_666)
.L_666:
        /*0078*/ 	.word	0x00000008
.L_667:


//--------------------- .nv.info._Z7reduce6ILj512EEvPKiPii --------------------------
	.section	.nv.info._Z7reduce6ILj512EEvPKiPii,"",@"SHT_CUDA_INFO"
	.sectionflags	@""
	.align	4


	//----- nvinfo : EIATTR_CUDA_API_VERSION
	.align		4
        /*0000*/ 	.byte	0x04, 0x37
        /*0002*/ 	.short	(.L_669 - .L_668)
.L_668:
        /*0004*/ 	.word	0x00000082


	//----- nvinfo : EIATTR_KPARAM_INFO
	.align		4
.L_669:
        /*0008*/ 	.byte	0x04, 0x17
        /*000a*/ 	.short	(.L_671 - .L_670)
.L_670:
        /*000c*/ 	.word	0x00000000
        /*0010*/ 	.short	0x0002
        /*0012*/ 	.short	0x0010
        /*0014*/ 	.byte	0x00, 0xf0, 0x11, 0x00


	//----- nvinfo : EIATTR_KPARAM_INFO
	.align		4
.L_671:
        /*0018*/ 	.byte	0x04, 0x17
        /*001a*/ 	.short	(.L_673 - .L_672)
.L_672:
        /*001c*/ 	.word	0x00000000
        /*0020*/ 	.short	0x0001
        /*0022*/ 	.short	0x0008
        /*0024*/ 	.byte	0x00, 0xf5, 0x21, 0x00


	//----- nvinfo : EIATTR_KPARAM_INFO
	.align		4
.L_673:
        /*0028*/ 	.byte	0x04, 0x17
        /*002a*/ 	.short	(.L_675 - .L_674)
.L_674:
        /*002c*/ 	.word	0x00000000
        /*0030*/ 	.short	0x0000
        /*0032*/ 	.short	0x0000
        /*0034*/ 	.byte	0x00, 0xf5, 0x21, 0x00


	//----- nvinfo : EIATTR_SPARSE_MMA_MASK
	.align		4
.L_675:
        /*0038*/ 	.byte	0x03, 0x50
        /*003a*/ 	.short	0x0000


	//----- nvinfo : EIATTR_MAXREG_COUNT
	.align		4
        /*003c*/ 	.byte	0x03, 0x1b
        /*003e*/ 	.short	0x00ff


	//----- nvinfo : EIATTR_NUM_BARRIERS
	.align		4
        /*0040*/ 	.byte	0x02, 0x4c
        /*0042*/ 	.byte	0x01
	.zero		1


	//----- nvinfo : EIATTR_MERCURY_ISA_VERSION
	.align		4
        /*0044*/ 	.byte	0x03, 0x5f
        /*0046*/ 	.short	0x0101


	//----- nvinfo : EIATTR_VRC_CTA_INIT_COUNT
	.align		4
        /*0048*/ 	.byte	0x02, 0x4a
	.zero		1
	.zero		1


	//----- nvinfo : EIATTR_EXIT_INSTR_OFFSETS
	.align		4
        /*004c*/ 	.byte	0x04, 0x1c
        /*004e*/ 	.short	(.L_677 - .L_676)


	//   ....[0]....
.L_676:
        /*0050*/ 	.word	0x000002b0


	//   ....[1]....
        /*0054*/ 	.word	0x00000450


	//   ....[2]....
        /*0058*/ 	.word	0x000004a0


	//----- nvinfo : EIATTR_CBANK_PARAM_SIZE
	.align		4
.L_677:
        /*005c*/ 	.byte	0x03, 0x19
        /*005e*/ 	.short	0x0014


	//----- nvinfo : EIATTR_PARAM_CBANK
	.align		4
        /*0060*/ 	.byte	0x04, 0x0a
        /*0062*/ 	.short	(.L_679 - .L_678)
	.align		4
.L_678:
        /*0064*/ 	.word	index@(.nv.constant0._Z7reduce6ILj512EEvPKiPii)
        /*0068*/ 	.short	0x0380
        /*006a*/ 	.short	0x0014


	//----- nvinfo : EIATTR_SW_WAR
	.align		4
.L_679:
        /*006c*/ 	.byte	0x04, 0x36
        /*006e*/ 	.short	(.L_681 - .L_680)
.L_680:
        /*0070*/ 	.word	0x00000008
.L_681:


//--------------------- .nv.info._Z7reduce5ILj512EEvPKiPii --------------------------
	.section	.nv.info._Z7reduce5ILj512EEvPKiPii,"",@"SHT_CUDA_INFO"
	.sectionflags	@""
	.align	4


	//----- nvinfo : EIATTR_CUDA_API_VERSION
	.align		4
        /*0000*/ 	.byte	0x04, 0x37
        /*0002*/ 	.short	(.L_683 - .L_682)
.L_682:
        /*0004*/ 	.word	0x00000082


	//----- nvinfo : EIATTR_KPARAM_INFO
	.align		4
.L_683:
        /*0008*/ 	.byte	0x04, 0x17
        /*000a*/ 	.short	(.L_685 - .L_684)
.L_684:
        /*000c*/ 	.word	0x00000000
        /*0010*/ 	.short	0x0002
        /*0012*/ 	.short	0x0010
        /*0014*/ 	.byte	0x00, 0xf0, 0x11, 0x00


	//----- nvinfo : EIATTR_KPARAM_INFO
	.align		4
.L_685:
        /*0018*/ 	.byte	0x04, 0x17
        /*001a*/ 	.short	(.L_687 - .L_686)
.L_686:
        /*001c*/ 	.word	0x00000000
        /*0020*/ 	.short	0x0001
        /*0022*/ 	.short	0x0008
        /*0024*/ 	.byte	0x00, 0xf5, 0x21, 0x00


	//----- nvinfo : EIATTR_KPARAM_INFO
	.align		4
.L_687:
        /*0028*/ 	.byte	0x04, 0x17
        /*002a*/ 	.short	(.L_689 - .L_688)
.L_688:
        /*002c*/ 	.word	0x00000000
        /*0030*/ 	.short	0x0000
        /*0032*/ 	.short	0x0000
        /*0034*/ 	.byte	0x00, 0xf5, 0x21, 0x00


	//----- nvinfo : EIATTR_SPARSE_MMA_MASK
	.align		4
.L_689:
        /*0038*/ 	.byte	0x03, 0x50
        /*003a*/ 	.short	0x0000


	//----- nvinfo : EIATTR_MAXREG_COUNT
	.align		4
        /*003c*/ 	.byte	0x03, 0x1b
        /*003e*/ 	.short	0x00ff


	//----- nvinfo : EIATTR_NUM_BARRIERS
	.align		4
        /*0040*/ 	.byte	0x02, 0x4c
        /*0042*/ 	.byte	0x01
	.zero		1


	//----- nvinfo : EIATTR_MERCURY_ISA_VERSION
	.align		4
        /*0044*/ 	.byte	0x03, 0x5f
        /*0046*/ 	.short	0x0101


	//----- nvinfo : EIATTR_VRC_CTA_INIT_COUNT
	.align		4
        /*0048*/ 	.byte	0x02, 0x4a
	.zero		1
	.zero		1


	//----- nvinfo : EIATTR_EXIT_INSTR_OFFSETS
	.align		4
        /*004c*/ 	.byte	0x04, 0x1c
        /*004e*/ 	.short	(.L_691 - .L_690)


	//   ....[0]....
.L_690:
        /*0050*/ 	.word	0x000002b0


	//   ....[1]....
        /*0054*/ 	.word	0x00000450


	//   ....[2]....
        /*0058*/ 	.word	0x000004a0


	//----- nvinfo : EIATTR_CBANK_PARAM_SIZE
	.align		4
.L_691:
        /*005c*/ 	.byte	0x03, 0x19
        /*005e*/ 	.short	0x0014


	//----- nvinfo : EIATTR_PARAM_CBANK
	.align		4
        /*0060*/ 	.byte	0x04, 0x0a
        /*0062*/ 	.short	(.L_693 - .L_692)
	.align		4
.L_692:
        /*0064*/ 	.word	index@(.nv.constant0._Z7reduce5ILj512EEvPKiPii)
        /*0068*/ 	.short	0x0380
        /*006a*/ 	.short	0x0014


	//----- nvinfo : EIATTR_SW_WAR
	.align		4
.L_693:
        /*006c*/ 	.byte	0x04, 0x36
        /*006e*/ 	.short	(.L_695 - .L_694)
.L_694:
        /*0070*/ 	.word	0x00000008
.L_695:


//--------------------- .nv.info._Z7reduce4ILj512EEvPKiPii --------------------------
	.section	.nv.info._Z7reduce4ILj512EEvPKiPii,"",@"SHT_CUDA_INFO"
	.sectionflags	@""
	.align	4


	//----- nvinfo : EIATTR_CUDA_API_VERSION
	.align		4
        /*0000*/ 	.byte	0x04, 0x37
        /*0002*/ 	.short	(.L_697 - .L_696)
.L_696:
        /*0004*/ 	.word	0x00000082


	//----- nvinfo : EIATTR_KPARAM_INFO
	.align		4
.L_697:
        /*0008*/ 	.byte	0x04, 0x17
        /*000a*/ 	.short	(.L_699 - .L_698)
.L_698:
        /*000c*/ 	.word	0x00000000
        /*0010*/ 	.short	0x0002
        /*0012*/ 	.short	0x0010
        /*0014*/ 	.byte	0x00, 0xf0, 0x11, 0x00


	//----- nvinfo : EIATTR_KPARAM_INFO
	.align		4
.L_699:
        /*0018*/ 	.byte	0x04, 0x17
        /*001a*/ 	.short	(.L_701 - .L_700)
.L_700:
        /*001c*/ 	.word	0x00000000
        /*0020*/ 	.short	0x0001
        /*0022*/ 	.short	0x0008
        /*0024*/ 	.byte	0x00, 0xf5, 0x21, 0x00


	//----- nvinfo : EIATTR_KPARAM_INFO
	.align		4
.L_701:
        /*0028*/ 	.byte	0x04, 0x17
        /*002a*/ 	.short	(.L_703 - .L_702)
.L_702:
        /*002c*/ 	.word	0x00000000
        /*0030*/ 	.short	0x0000
        /*0032*/ 	.short	0x0000
        /*0034*/ 	.byte	0x00, 0xf5, 0x21, 0x00


	//----- nvinfo : EIATTR_SPARSE_MMA_MASK
	.align		4
.L_703:
        /*0038*/ 	.byte	0x03, 0x50
        /*003a*/ 	.short	0x0000


	//----- nvinfo : EIATTR_MAXREG_COUNT
	.align		4
        /*003c*/ 	.byte	0x03, 0x1b
        /*003e*/ 	.short	0x00ff


	//----- nvinfo : EIATTR_NUM_BARRIERS
	.align		4
        /*0040*/ 	.byte	0x02, 0x4c
        /*0042*/ 	.byte	0x01
	.zero		1


	//----- nvinfo : EIATTR_MERCURY_ISA_VERSION
	.align		4
        /*0044*/ 	.byte	0x03, 0x5f
        /*0046*/ 	.short	0x0101


	//----- nvinfo : EIATTR_VRC_CTA_INIT_COUNT
	.align		4
        /*0048*/ 	.byte	0x02, 0x4a
	.zero		1
	.zero		1


	//----- nvinfo : EIATTR_EXIT_INSTR_OFFSETS
	.align		4
        /*004c*/ 	.byte	0x04, 0x1c
        /*004e*/ 	.short	(.L_705 - .L_704)


	//   ....[0]....
.L_704:
        /*0050*/ 	.word	0x000004e0


	//   ....[1]....
        /*0054*/ 	.word	0x00000530


	//----- nvinfo : EIATTR_CBANK_PARAM_SIZE
	.align		4
.L_705:
        /*0058*/ 	.byte	0x03, 0x19
        /*005a*/ 	.short	0x0014


	//----- nvinfo : EIATTR_PARAM_CBANK
	.align		4
        /*005c*/ 	.byte	0x04, 0x0a
        /*005e*/ 	.short	(.L_707 - .L_706)
	.align		4
.L_706:
        /*0060*/ 	.word	index@(.nv.constant0._Z7reduce4ILj512EEvPKiPii)
        /*0064*/ 	.short	0x0380
        /*0066*/ 	.short	0x0014


	//----- nvinfo : EIATTR_SW_WAR
	.align		4
.L_707:
        /*0068*/ 	.byte	0x04, 0x36
        /*006a*/ 	.short	(.L_709 - .L_708)
.L_708:
        /*006c*/ 	.word	0x00000008
.L_709:


//--------------------- .nv.info._Z7reduce3ILj512EEvPKiPii --------------------------
	.section	.nv.info._Z7reduce3ILj512EEvPKiPii,"",@"SHT_CUDA_INFO"
	.sectionflags	@""
	.align	4


	//----- nvinfo : EIATTR_CUDA_API_VERSION
	.align		4
        /*0000*/ 	.byte	0x04, 0x37
        /*0002*/ 	.short	(.L_711 - .L_710)
.L_710:
        /*0004*/ 	.word	0x00000082


	//----- nvinfo : EIATTR_KPARAM_INFO
	.align		4
.L_711:
        /*0008*/ 	.byte	0x04, 0x17
        /*000a*/ 	.short	(.L_713 - .L_712)
.L_712:
        /*000c*/ 	.word	0x00000000
        /*0010*/ 	.short	0x0002
        /*0012*/ 	.short	0x0010
        /*0014*/ 	.byte	0x00, 0xf0, 0x11, 0x00


	//----- nvinfo : EIATTR_KPARAM_INFO
	.align		4
.L_713:
        /*0018*/ 	.byte	0x04, 0x17
        /*001a*/ 	.short	(.L_715 - .L_714)
.L_714:
        /*001c*/ 	.word	0x00000000
        /*0020*/ 	.short	0x0001
        /*0022*/ 	.short	0x0008
        /*0024*/ 	.byte	0x00, 0xf5, 0x21, 0x00


	//----- nvinfo : EIATTR_KPARAM_INFO
	.align		4
.L_715:
        /*0028*/ 	.byte	0x04, 0x17
        /*002a*/ 	.short	(.L_717 - .L_716)
.L_716:
        /*002c*/ 	.word	0x00000000
        /*0030*/ 	.short	0x0000
        /*0032*/ 	.short	0x0000
        /*0034*/ 	.byte	0x00, 0xf5, 0x21, 0x00


	//----- nvinfo : EIATTR_SPARSE_MMA_MASK
	.align		4
.L_717:
        /*0038*/ 	.byte	0x03, 0x50
        /*003a*/ 	.short	0x0000


	//----- nvinfo : EIATTR_MAXREG_COUNT
	.align		4
        /*003c*/ 	.byte	0x03, 0x1b
        /*003e*/ 	.short	0x00ff


	//----- nvinfo : EIATTR_NUM_BARRIERS
	.align		4
        /*0040*/ 	.byte	0x02, 0x4c
        /*0042*/ 	.byte	0x01
	.zero		1


	//----- nvinfo : EIATTR_MERCURY_ISA_VERSION
	.align		4
        /*0044*/ 	.byte	0x03, 0x5f
        /*0046*/ 	.short	0x0101


	//----- nvinfo : EIATTR_VRC_CTA_INIT_COUNT
	.align		4
        /*0048*/ 	.byte	0x02, 0x4a
	.zero		1
	.zero		1


	//----- nvinfo : EIATTR_EXIT_INSTR_OFFSETS
	.align		4
        /*004c*/ 	.byte	0x04, 0x1c
        /*004e*/ 	.short	(.L_719 - .L_718)


	//   ....[0]....
.L_718:
        /*0050*/ 	.word	0x00000470


	//   ....[1]....
        /*0054*/ 	.word	0x000004c0


	//----- nvinfo : EIATTR_CBANK_PARAM_SIZE
	.align		4
.L_719:
        /*0058*/ 	.byte	0x03, 0x19
        /*005a*/ 	.short	0x0014


	//----- nvinfo : EIATTR_PARAM_CBANK
	.align		4
        /*005c*/ 	.byte	0x04, 0x0a
        /*005e*/ 	.short	(.L_721 - .L_720)
	.align		4
.L_720:
        /*0060*/ 	.word	index@(.nv.constant0._Z7reduce3ILj512EEvPKiPii)
        /*0064*/ 	.short	0x0380
        /*0066*/ 	.short	0x0014


	//----- nvinfo : EIATTR_SW_WAR
	.align		4
.L_721:
        /*0068*/ 	.byte	0x04, 0x36
        /*006a*/ 	.short	(.L_723 - .L_722)
.L_722:
        /*006c*/ 	.word	0x00000008
.L_723:


//--------------------- .nv.info._Z7reduce2ILj512EEvPKiPii --------------------------
	.section	.nv.info._Z7reduce2ILj512EEvPKiPii,"",@"SHT_CUDA_INFO"
	.sectionflags	@""
	.align	4


	//----- nvinfo : EIATTR_CUDA_API_VERSION
	.align		4
        /*0000*/ 	.byte	0x04, 0x37
        /*0002*/ 	.short	(.L_725 - .L_724)
.L_724:
        /*0004*/ 	.word	0x00000082


	//----- nvinfo : EIATTR_KPARAM_INFO
	.align		4
.L_725:
        /*0008*/ 	.byte	0x04, 0x17
        /*000a*/ 	.short	(.L_727 - .L_726)
.L_726:
        /*000c*/ 	.word	0x00000000
        /*0010*/ 	.short	0x0002
        /*0012*/ 	.short	0x0010
        /*0014*/ 	.byte	0x00, 0xf0, 0x11, 0x00


	//----- nvinfo : EIATTR_KPARAM_INFO
	.align		4
.L_727:
        /*0018*/ 	.byte	0x04, 0x17
        /*001a*/ 	.short	(.L_729 - .L_728)
.L_728:
        /*001c*/ 	.word	0x00000000
        /*0020*/ 	.short	0x0001
        /*0022*/ 	.short	0x0008
        /*0024*/ 	.byte	0x00, 0xf5, 0x21, 0x00


	//----- nvinfo : EIATTR_KPARAM_INFO
	.align		4
.L_729:
        /*0028*/ 	.byte	0x04, 0x17
        /*002a*/ 	.short	(.L_731 - .L_730)
.L_730:
        /*002c*/ 	.word	0x00000000
        /*0030*/ 	.short	0x0000
        /*0032*/ 	.short	0x0000
        /*0034*/ 	.byte	0x00, 0xf5, 0x21, 0x00


	//----- nvinfo : EIATTR_SPARSE_MMA_MASK
	.align		4
.L_731:
        /*0038*/ 	.byte	0x03, 0x50
        /*003a*/ 	.short	0x0000


	//----- nvinfo : EIATTR_MAXREG_COUNT
	.align		4
        /*003c*/ 	.byte	0x03, 0x1b
        /*003e*/ 	.short	0x00ff


	//----- nvinfo : EIATTR_NUM_BARRIERS
	.align		4
        /*0040*/ 	.byte	0x02, 0x4c
        /*0042*/ 	.byte	0x01
	.zero		1


	//----- nvinfo : EIATTR_MERCURY_ISA_VERSION
	.align		4
        /*0044*/ 	.byte	0x03, 0x5f
        /*0046*/ 	.short	0x0101


	//----- nvinfo : EIATTR_VRC_CTA_INIT_COUNT
	.align		4
        /*0048*/ 	.byte	0x02, 0x4a
	.zero		1
	.zero		1


	//----- nvinfo : EIATTR_EXIT_INSTR_OFFSETS
	.align		4
        /*004c*/ 	.byte	0x04, 0x1c
        /*004e*/ 	.short	(.L_733 - .L_732)


	//   ....[0]....
.L_732:
        /*0050*/ 	.word	0x000004e0


	//   ....[1]....
        /*0054*/ 	.word	0x00000530


	//----- nvinfo : EIATTR_CBANK_PARAM_SIZE
	.align		4
.L_733:
        /*0058*/ 	.byte	0x03, 0x19
        /*005a*/ 	.short	0x0014


	//----- nvinfo : EIATTR_PARAM_CBANK
	.align		4
        /*005c*/ 	.byte	0x04, 0x0a
        /*005e*/ 	.short	(.L_735 - .L_734)
	.align		4
.L_734:
        /*0060*/ 	.word	index@(.nv.constant0._Z7reduce2ILj512EEvPKiPii)
        /*0064*/ 	.short	0x0380
        /*0066*/ 	.short	0x0014


	//----- nvinfo : EIATTR_SW_WAR
	.align		4
.L_735:
        /*0068*/ 	.byte	0x04, 0x36
        /*006a*/ 	.short	(.L_737 - .L_736)
.L_736:
        /*006c*/ 	.word	0x00000008
.L_737:


//--------------------- .nv.info._Z7reduce1ILj512EEvPKiPii --------------------------
	.section	.nv.info._Z7reduce1ILj512EEvPKiPii,"",@"SHT_CUDA_INFO"
	.sectionflags	@""
	.align	4


	//----- nvinfo : EIATTR_CUDA_API_VERSION
	.align		4
        /*0000*/ 	.byte	0x04, 0x37
        /*0002*/ 	.short	(.L_739 - .L_738)
.L_738:
        /*0004*/ 	.word	0x00000082


	//----- nvinfo : EIATTR_KPARAM_INFO
	.align		4
.L_739:
        /*0008*/ 	.byte	0x04, 0x17
        /*000a*/ 	.short	(.L_741 - .L_740)
.L_740:
        /*000c*/ 	.word	0x00000000
        /*0010*/ 	.short	0x0002
        /*0012*/ 	.short	0x0010
        /*0014*/ 	.byte	0x00, 0xf0, 0x11, 0x00


	//----- nvinfo : EIATTR_KPARAM_INFO
	.align		4
.L_741:
        /*0018*/ 	.byte	0x04, 0x17
        /*001a*/ 	.short	(.L_743 - .L_742)
.L_742:
        /*001c*/ 	.word	0x00000000
        /*0020*/ 	.short	0x0001
        /*0022*/ 	.short	0x0008
        /*0024*/ 	.byte	0x00, 0xf5, 0x21, 0x00


	//----- nvinfo : EIATTR_KPARAM_INFO
	.align		4
.L_743:
        /*0028*/ 	.byte	0x04, 0x17
        /*002a*/ 	.short	(.L_745 - .L_744)
.L_744:
        /*002c*/ 	.word	0x00000000
        /*0030*/ 	.short	0x0000
        /*0032*/ 	.short	0x0000
        /*0034*/ 	.byte	0x00, 0xf5, 0x21, 0x00


	//----- nvinfo : EIATTR_SPARSE_MMA_MASK
	.align		4
.L_745:
        /*0038*/ 	.byte	0x03, 0x50
        /*003a*/ 	.short	0x0000


	//----- nvinfo : EIATTR_MAXREG_COUNT
	.align		4
        /*003c*/ 	.byte	0x03, 0x1b
        /*003e*/ 	.short	0x00ff


	//----- nvinfo : EIATTR_NUM_BARRIERS
	.align		4
        /*0040*/ 	.byte	0x02, 0x4c
        /*0042*/ 	.byte	0x01
	.zero		1


	//----- nvinfo : EIATTR_MERCURY_ISA_VERSION
	.align		4
        /*0044*/ 	.byte	0x03, 0x5f
        /*0046*/ 	.short	0x0101


	//----- nvinfo : EIATTR_VRC_CTA_INIT_COUNT
	.align		4
        /*0048*/ 	.byte	0x02, 0x4a
	.zero		1
	.zero		1


	//----- nvinfo : EIATTR_EXIT_INSTR_OFFSETS
	.align		4
        /*004c*/ 	.byte	0x04, 0x1c
        /*004e*/ 	.short	(.L_747 - .L_746)


	//   ....[0]....
.L_746:
        /*0050*/ 	.word	0x00000490


	//   ....[1]....
        /*0054*/ 	.word	0x000004e0


	//----- nvinfo : EIATTR_CBANK_PARAM_SIZE
	.align		4
.L_747:
        /*0058*/ 	.byte	0x03, 0x19
        /*005a*/ 	.short	0x0014


	//----- nvinfo : EIATTR_PARAM_CBANK
	.align		4
        /*005c*/ 	.byte	0x04, 0x0a
        /*005e*/ 	.short	(.L_749 - .L_748)
	.align		4
.L_748:
        /*0060*/ 	.word	index@(.nv.constant0._Z7reduce1ILj512EEvPKiPii)
        /*0064*/ 	.short	0x0380
        /*0066*/ 	.short	0x0014


	//----- nvinfo : EIATTR_SW_WAR
	.align		4
.L_749:
        /*0068*/ 	.byte	0x04, 0x36
        /*006a*/ 	.short	(.L_751 - .L_750)
.L_750:
        /*006c*/ 	.word	0x00000008
.L_751:


//--------------------- .nv.info._Z7reduce7ILj1024EEvPKiPii --------------------------
	.section	.nv.info._Z7reduce7ILj1024EEvPKiPii,"",@"SHT_CUDA_INFO"
	.sectionflags	@""
	.align	4


	//----- nvinfo : EIATTR_CUDA_API_VERSION
	.align		4
        /*0000*/ 	.byte	0x04, 0x37
        /*0002*/ 	.short	(.L_753 - .L_752)
.L_752:
        /*0004*/ 	.word	0x00000082


	//----- nvinfo : EIATTR_KPARAM_INFO
	.align		4
.L_753:
        /*0008*/ 	.byte	0x04, 0x17
        /*000a*/ 	.short	(.L_755 - .L_754)
.L_754:
        /*000c*/ 	.word	0x00000000
        /*0010*/ 	.short	0x0002
        /*0012*/ 	.short	0x0010
        /*0014*/ 	.byte	0x00, 0xf0, 0x11, 0x00


	//----- nvinfo : EIATTR_KPARAM_INFO
	.align		4
.L_755:
        /*0018*/ 	.byte	0x04, 0x17
        /*001a*/ 	.short	(.L_757 - .L_756)
.L_756:
        /*001c*/ 	.word	0x00000000
        /*0020*/ 	.short	0x0001
        /*0022*/ 	.short	0x0008
        /*0024*/ 	.byte	0x00, 0xf5, 0x21, 0x00


	//----- nvinfo : EIATTR_KPARAM_INFO
	.align		4
.L_757:
        /*0028*/ 	.byte	0x04, 0x17
        /*002a*/ 	.short	(.L_759 - .L_758)
.L_758:
        /*002c*/ 	.word	0x00000000
        /*0030*/ 	.short	0x0000
        /*0032*/ 	.short	0x0000
        /*0034*/ 	.byte	0x00, 0xf5, 0x21, 0x00


	//----- nvinfo : EIATTR_SPARSE_MMA_MASK
	.align		4
.L_759:
        /*0038*/ 	.byte	0x03, 0x50
        /*003a*/ 	.short	0x0000


	//----- nvinfo : EIATTR_MAXREG_COUNT
	.align		4
        /*003c*/ 	.byte	0x03, 0x1b
        /*003e*/ 	.short	0x00ff


	//----- nvinfo : EIATTR_NUM_BARRIERS
	.align		4
        /*0040*/ 	.byte	0x02, 0x4c
        /*0042*/ 	.byte	0x01
	.zero		1


	//----- nvinfo : EIATTR_MERCURY_ISA_VERSION
	.align		4
        /*0044*/ 	.byte	0x03, 0x5f
        /*0046*/ 	.short	0x0101


	//----- nvinfo : EIATTR_VRC_CTA_INIT_COUNT
	.align		4
        /*0048*/ 	.byte	0x02, 0x4a
	.zero		1
	.zero		1


	//----- nvinfo : EIATTR_EXIT_INSTR_OFFSETS
	.align		4
        /*004c*/ 	.byte	0x04, 0x1c
        /*004e*/ 	.short	(.L_761 - .L_760)


	//   ....[0]....
.L_760:
        /*0050*/ 	.word	0x000003a0


	//   ....[1]....
        /*0054*/ 	.word	0x00000540


	//   ....[2]....
        /*0058*/ 	.word	0x00000590


	//----- nvinfo : EIATTR_CRS_STACK_SIZE
	.align		4
.L_761:
        /*005c*/ 	.byte	0x04, 0x1e
        /*005e*/ 	.short	(.L_763 - .L_762)
.L_762:
        /*0060*/ 	.word	0x00000000


	//----- nvinfo : EIATTR_CBANK_PARAM_SIZE
	.align		4
.L_763:
        /*0064*/ 	.byte	0x03, 0x19
        /*0066*/ 	.short	0x0014


	//----- nvinfo : EIATTR_PARAM_CBANK
	.align		4
        /*0068*/ 	.byte	0x04, 0x0a
        /*006a*/ 	.short	(.L_765 - .L_764)
	.align		4
.L_764:
        /*006c*/ 	.word	index@(.nv.constant0._Z7reduce7ILj1024EEvPKiPii)
        /*0070*/ 	.short	0x0380
        /*0072*/ 	.short	0x0014


	//----- nvinfo : EIATTR_SW_WAR
	.align		4
.L_765:
        /*0074*/ 	.byte	0x04, 0x36
        /*0076*/ 	.short	(.L_767 - .L_766)
.L_766:
        /*0078*/ 	.word	0x00000008
.L_767:


//--------------------- .nv.info._Z7reduce6ILj1024EEvPKiPii --------------------------
	.section	.nv.info._Z7reduce6ILj1024EEvPKiPii,"",@"SHT_CUDA_INFO"
	.sectionflags	@""
	.align	4


	//----- nvinfo : EIATTR_CUDA_API_VERSION
	.align		4
        /*0000*/ 	.byte	0x04, 0x37
        /*0002*/ 	.short	(.L_769 - .L_768)
.L_768:
        /*0004*/ 	.word	0x00000082


	//----- nvinfo : EIATTR_KPARAM_INFO
	.align		4
.L_769:
        /*0008*/ 	.byte	0x04, 0x17
        /*000a*/ 	.short	(.L_771 - .L_770)
.L_770:
        /*000c*/ 	.word	0x00000000
        /*0010*/ 	.short	0x0002
        /*0012*/ 	.short	0x0010
        /*0014*/ 	.byte	0x00, 0xf0, 0x11, 0x00


	//----- nvinfo : EIATTR_KPARAM_INFO
	.align		4
.L_771:
        /*0018*/ 	.byte	0x04, 0x17
        /*001a*/ 	.short	(.L_773 - .L_772)
.L_772:
        /*001c*/ 	.word	0x00000000
        /*0020*/ 	.short	0x0001
        /*0022*/ 	.short	0x0008
        /*0024*/ 	.byte	0x00, 0xf5, 0x21, 0x00


	//----- nvinfo : EIATTR_KPARAM_INFO
	.align		4
.L_773:
        /*0028*/ 	.byte	0x04, 0x17
        /*002a*/ 	.short	(.L_775 - .L_774)
.L_774:
        /*002c*/ 	.word	0x00000000
        /*0030*/ 	.short	0x0000
        /*0032*/ 	.short	0x0000
        /*0034*/ 	.byte	0x00, 0xf5, 0x21, 0x00


	//----- nvinfo : EIATTR_SPARSE_MMA_MASK
	.align		4
.L_775:
        /*0038*/ 	.byte	0x03, 0x50
        /*003a*/ 	.short	0x0000


	//----- nvinfo : EIATTR_MAXREG_COUNT
	.align		4
        /*003c*/ 	.byte	0x03, 0x1b
        /*003e*/ 	.short	0x00ff


	//----- nvinfo : EIATTR_NUM_BARRIERS
	.align		4
        /*0040*/ 	.byte	0x02, 0x4c
        /*0042*/ 	.byte	0x01
	.zero		1


	//----- nvinfo : EIATTR_MERCURY_ISA_VERSION
	.align		4
        /*0044*/ 	.byte	0x03, 0x5f
        /*0046*/ 	.short	0x0101


	//----- nvinfo : EIATTR_VRC_CTA_INIT_COUNT
	.align		4
        /*0048*/ 	.byte	0x02, 0x4a
	.zero		1
	.zero		1


	//----- nvinfo : EIATTR_EXIT_INSTR_OFFSETS
	.align		4
        /*004c*/ 	.byte	0x04, 0x1c
        /*004e*/ 	.short	(.L_777 - .L_776)


	//   ....[0]....
.L_776:
        /*0050*/ 	.word	0x000002f0


	//   ....[1]....
        /*0054*/ 	.word	0x00000490


	//   ....[2]....
        /*0058*/ 	.word	0x000004e0


	//----- nvinfo : EIATTR_CBANK_PARAM_SIZE
	.align		4
.L_777:
        /*005c*/ 	.byte	0x03, 0x19
        /*005e*/ 	.short	0x0014


	//----- nvinfo : EIATTR_PARAM_CBANK
	.align		4
        /*0060*/ 	.byte	0x04, 0x0a
        /*0062*/ 	.short	(.L_779 - .L_778)
	.align		4
.L_778:
        /*0064*/ 	.word	index@(.nv.constant0._Z7reduce6ILj1024EEvPKiPii)
        /*0068*/ 	.short	0x0380
        /*006a*/ 	.short	0x0014


	//----- nvinfo : EIATTR_SW_WAR
	.align		4
.L_779:
        /*006c*/ 	.byte	0x04, 0x36
        /*006e*/ 	.short	(.L_781 - .L_780)
.L_780:
        /*0070*/ 	.word	0x00000008
.L_781:


//--------------------- .nv.info._Z7reduce5ILj1024EEvPKiPii --------------------------
	.section	.nv.info._Z7reduce5ILj1024EEvPKiPii,"",@"SHT_CUDA_INFO"
	.sectionflags	@""
	.align	4


	//----- nvinfo : EIATTR_CUDA_API_VERSION
	.align		4
        /*0000*/ 	.byte	0x04, 0x37
        /*0002*/ 	.short	(.L_783 - .L_782)
.L_782:
        /*0004*/ 	.word	0x00000082


	//----- nvinfo : EIATTR_KPARAM_INFO
	.align		4
.L_783:
        /*0008*/ 	.byte	0x04, 0x17
        /*000a*/ 	.short	(.L_785 - .L_784)
.L_784:
        /*000c*/ 	.word	0x00000000
        /*0010*/ 	.short	0x0002
        /*0012*/ 	.short	0x0010
        /*0014*/ 	.byte	0x00, 0xf0, 0x11, 0x00


	//----- nvinfo : EIATTR_KPARAM_INFO
	.align		4
.L_785:
        /*0018*/ 	.byte	0x04, 0x17
        /*001a*/ 	.short	(.L_787 - .L_786)
.L_786:
        /*001c*/ 	.word	0x00000000
        /*0020*/ 	.short	0x0001
        /*0022*/ 	.short	0x0008
        /*0024*/ 	.byte	0x00, 0xf5, 0x21, 0x00


	//----- nvinfo : EIATTR_KPARAM_INFO
	.align		4
.L_787:
        /*0028*/ 	.byte	0x04, 0x17
        /*002a*/ 	.short	(.L_789 - .L_788)
.L_788:
        /*002c*/ 	.word	0x00000000
        /*0030*/ 	.short	0x0000
        /*0032*/ 	.short	0x0000
        /*0034*/ 	.byte	0x00, 0xf5, 0x21, 0x00


	//----- nvinfo : EIATTR_SPARSE_MMA_MASK
	.align		4
.L_789:
        /*0038*/ 	.byte	0x03, 0x50
        /*003a*/ 	.short	0x0000


	//----- nvinfo : EIATTR_MAXREG_COUNT
	.align		4
        /*003c*/ 	.byte	0x03, 0x1b
        /*003e*/ 	.short	0x00ff


	//----- nvinfo : EIATTR_NUM_BARRIERS
	.align		4
        /*0040*/ 	.byte	0x02, 0x4c
        /*0042*/ 	.byte	0x01
	.zero		1


	//----- nvinfo : EIATTR_MERCURY_ISA_VERSION
	.align		4
        /*0044*/ 	.byte	0x03, 0x5f
        /*0046*/ 	.short	0x0101


	//----- nvinfo : EIATTR_VRC_CTA_INIT_COUNT
	.align		4
        /*0048*/ 	.byte	0x02, 0x4a
	.zero		1
	.zero		1


	//----- nvinfo : EIATTR_EXIT_INSTR_OFFSETS
	.align		4
        /*004c*/ 	.byte	0x04, 0x1c
        /*004e*/ 	.short	(.L_791 - .L_790)


	//   ....[0]....
.L_790:
        /*0050*/ 	.word	0x000002f0


	//   ....[1]....
        /*0054*/ 	.word	0x00000490


	//   ....[2]....
        /*0058*/ 	.word	0x000004e0


	//----- nvinfo : EIATTR_CBANK_PARAM_SIZE
	.align		4
.L_791:
        /*005c*/ 	.byte	0x03, 0x19
        /*005e*/ 	.short	0x0014


	//----- nvinfo : EIATTR_PARAM_CBANK
	.align		4
        /*0060*/ 	.byte	0x04, 0x0a
        /*0062*/ 	.short	(.L_793 - .L_792)
	.align		4
.L_792:
        /*0064*/ 	.word	index@(.nv.constant0._Z7reduce5ILj1024EEvPKiPii)
        /*0068*/ 	.short	0x0380
        /*006a*/ 	.short	0x0014


	//----- nvinfo : EIATTR_SW_WAR
	.align		4
.L_793:
        /*006c*/ 	.byte	0x04, 0x36
        /*006e*/ 	.short	(.L_795 - .L_794)
.L_794:
        /*0070*/ 	.word	0x00000008
.L_795:


//--------------------- .nv.info._Z7reduce4ILj1024EEvPKiPii --------------------------
	.section	.nv.info._Z7reduce4ILj1024EEvPKiPii,"",@"SHT_CUDA_INFO"
	.sectionflags	@""
	.align	4


	//----- nvinfo : EIATTR_CUDA_API_VERSION
	.align		4
        /*0000*/ 	.byte	0x04, 0x37
        /*0002*/ 	.short	(.L_797 - .L_796)
.L_796:
        /*0004*/ 	.word	0x00000082


	//----- nvinfo : EIATTR_KPARAM_INFO
	.align		4
.L_797:
        /*0008*/ 	.byte	0x04, 0x17
        /*000a*/ 	.short	(.L_799 - .L_798)
.L_798:
        /*000c*/ 	.word	0x00000000
        /*0010*/ 	.short	0x0002
        /*0012*/ 	.short	0x0010
        /*0014*/ 	.byte	0x00, 0xf0, 0x11, 0x00


	//----- nvinfo : EIATTR_KPARAM_INFO
	.align		4
.L_799:
        /*0018*/ 	.byte	0x04, 0x17
        /*001a*/ 	.short	(.L_801 - .L_800)
.L_800:
        /*001c*/ 	.word	0x00000000
        /*0020*/ 	.short	0x0001
        /*0022*/ 	.short	0x0008
        /*0024*/ 	.byte	0x00, 0xf5, 0x21, 0x00


	//----- nvinfo : EIATTR_KPARAM_INFO
	.align		4
.L_801:
        /*0028*/ 	.byte	0x04, 0x17
        /*002a*/ 	.short	(.L_803 - .L_802)
.L_802:
        /*002c*/ 	.word	0x00000000
        /*0030*/ 	.short	0x0000
        /*0032*/ 	.short	0x0000
        /*0034*/ 	.byte	0x00, 0xf5, 0x21, 0x00


	//----- nvinfo : EIATTR_SPARSE_MMA_MASK
	.align		4
.L_803:
        /*0038*/ 	.byte	0x03, 0x50
        /*003a*/ 	.short	0x0000


	//----- nvinfo : EIATTR_MAXREG_COUNT
	.align		4
        /*003c*/ 	.byte	0x03, 0x1b
        /*003e*/ 	.short	0x00ff


	//----- nvinfo : EIATTR_NUM_BARRIERS
	.align		4
        /*0040*/ 	.byte	0x02, 0x4c
        /*0042*/ 	.byte	0x01
	.zero		1


	//----- nvinfo : EIATTR_MERCURY_ISA_VERSION
	.align		4
        /*0044*/ 	.byte	0x03, 0x5f
        /*0046*/ 	.short	0x0101


	//----- nvinfo : EIATTR_VRC_CTA_INIT_COUNT
	.align		4
        /*0048*/ 	.byte	0x02, 0x4a
	.zero		1
	.zero		1


	//----- nvinfo : EIATTR_EXIT_INSTR_OFFSETS
	.align		4
        /*004c*/ 	.byte	0x04, 0x1c
        /*004e*/ 	.short	(.L_805 - .L_804)


	//   ....[0]....
.L_804:
        /*0050*/ 	.word	0x00000520


	//   ....[1]....
        /*0054*/ 	.word	0x00000570


	//----- nvinfo : EIATTR_CBANK_PARAM_SIZE
	.align		4
.L_805:
        /*0058*/ 	.byte	0x03, 0x19
        /*005a*/ 	.short	0x0014


	//----- nvinfo : EIATTR_PARAM_CBANK
	.align		4
        /*005c*/ 	.byte	0x04, 0x0a
        /*005e*/ 	.short	(.L_807 - .L_806)
	.align		4
.L_806:
        /*0060*/ 	.word	index@(.nv.constant0._Z7reduce4ILj1024EEvPKiPii)
        /*0064*/ 	.short	0x0380
        /*0066*/ 	.short	0x0014


	//----- nvinfo : EIATTR_SW_WAR
	.align		4
.L_807:
        /*0068*/ 	.byte	0x04, 0x36
        /*006a*/ 	.short	(.L_809 - .L_808)
.L_808:
        /*006c*/ 	.word	0x00000008
.L_809:


//--------------------- .nv.info._Z7reduce3ILj1024EEvPKiPii --------------------------
	.section	.nv.info._Z7reduce3ILj1024EEvPKiPii,"",@"SHT_CUDA_INFO"
	.sectionflags	@""
	.align	4


	//----- nvinfo : EIATTR_CUDA_API_VERSION
	.align		4
        /*0000*/ 	.byte	0x04, 0x37
        /*0002*/ 	.short	(.L_811 - .L_810)
.L_810:
        /*0004*/ 	.word	0x00000082


	//----- nvinfo : EIATTR_KPARAM_INFO
	.align		4
.L_811:
        /*0008*/ 	.byte	0x04, 0x17
        /*000a*/ 	.short	(.L_813 - .L_812)
.L_812:
        /*000c*/ 	.word	0x00000000
        /*0010*/ 	.short	0x0002
        /*0012*/ 	.short	0x0010
        /*0014*/ 	.byte	0x00, 0xf0, 0x11, 0x00


	//----- nvinfo : EIATTR_KPARAM_INFO
	.align		4
.L_813:
        /*0018*/ 	.byte	0x04, 0x17
        /*001a*/ 	.short	(.L_815 - .L_814)
.L_814:
        /*001c*/ 	.word	0x00000000
        /*0020*/ 	.short	0x0001
        /*0022*/ 	.short	0x0008
        /*0024*/ 	.byte	0x00, 0xf5, 0x21, 0x00


	//----- nvinfo : EIATTR_KPARAM_INFO
	.align		4
.L_815:
        /*0028*/ 	.byte	0x04, 0x17
        /*002a*/ 	.short	(.L_817 - .L_816)
.L_816:
        /*002c*/ 	.word	0x00000000
        /*0030*/ 	.short	0x0000
        /*0032*/ 	.short	0x0000
        /*0034*/ 	.byte	0x00, 0xf5, 0x21, 0x00


	//----- nvinfo : EIATTR_SPARSE_MMA_MASK
	.align		4
.L_817:
        /*0038*/ 	.byte	0x03, 0x50
        /*003a*/ 	.short	0x0000


	//----- nvinfo : EIATTR_MAXREG_COUNT
	.align		4
        /*003c*/ 	.byte	0x03, 0x1b
        /*003e*/ 	.short	0x00ff


	//----- nvinfo : EIATTR_NUM_BARRIERS
	.align		4
        /*0040*/ 	.byte	0x02, 0x4c
        /*0042*/ 	.byte	0x01
	.zero		1


	//----- nvinfo : EIATTR_MERCURY_ISA_VERSION
	.align		4
        /*0044*/ 	.byte	0x03, 0x5f
        /*0046*/ 	.short	0x0101


	//----- nvinfo : EIATTR_VRC_CTA_INIT_COUNT
	.align		4
        /*0048*/ 	.byte	0x02, 0x4a
	.zero		1
	.zero		1


	//----- nvinfo : EIATTR_EXIT_INSTR_OFFSETS
	.align		4
        /*004c*/ 	.byte	0x04, 0x1c
        /*004e*/ 	.short	(.L_819 - .L_818)


	//   ....[0]....
.L_818:
        /*0050*/ 	.word	0x000004e0


	//   ....[1]....
        /*0054*/ 	.word	0x00000530


	//----- nvinfo : EIATTR_CBANK_PARAM_SIZE
	.align		4
.L_819:
        /*0058*/ 	.byte	0x03, 0x19
        /*005a*/ 	.short	0x0014


	//----- nvinfo : EIATTR_PARAM_CBANK
	.align		4
        /*005c*/ 	.byte	0x04, 0x0a
        /*005e*/ 	.short	(.L_821 - .L_820)
	.align		4
.L_820:
        /*0060*/ 	.word	index@(.nv.constant0._Z7reduce3ILj1024EEvPKiPii)
        /*0064*/ 	.short	0x0380
        /*0066*/ 	.short	0x0014


	//----- nvinfo : EIATTR_SW_WAR
	.align		4
.L_821:
        /*0068*/ 	.byte	0x04, 0x36
        /*006a*/ 	.short	(.L_823 - .L_822)
.L_822:
        /*006c*/ 	.word	0x00000008
.L_823:


//--------------------- .nv.info._Z7reduce2ILj1024EEvPKiPii --------------------------
	.section	.nv.info._Z7reduce2ILj1024EEvPKiPii,"",@"SHT_CUDA_INFO"
	.sectionflags	@""
	.align	4


	//----- nvinfo : EIATTR_CUDA_API_VERSION
	.align		4
        /*0000*/ 	.byte	0x04, 0x37
        /*0002*/ 	.short	(.L_825 - .L_824)
.L_824:
        /*0004*/ 	.word	0x00000082


	//----- nvinfo : EIATTR_KPARAM_INFO
	.align		4
.L_825:
        /*0008*/ 	.byte	0x04, 0x17
        /*000a*/ 	.short	(.L_827 - .L_826)
.L_826:
        /*000c*/ 	.word	0x00000000
        /*0010*/ 	.short	0x0002
        /*0012*/ 	.short	0x0010
        /*0014*/ 	.byte	0x00, 0xf0, 0x11, 0x00


	//----- nvinfo : EIATTR_KPARAM_INFO
	.align		4
.L_827:
        /*0018*/ 	.byte	0x04, 0x17
        /*001a*/ 	.short	(.L_829 - .L_828)
.L_828:
        /*001c*/ 	.word	0x00000000
        /*0020*/ 	.short	0x0001
        /*0022*/ 	.short	0x0008
        /*0024*/ 	.byte	0x00, 0xf5, 0x21, 0x00


	//----- nvinfo : EIATTR_KPARAM_INFO
	.align		4
.L_829:
        /*0028*/ 	.byte	0x04, 0x17
        /*002a*/ 	.short	(.L_831 - .L_830)
.L_830:
        /*002c*/ 	.word	0x00000000
        /*0030*/ 	.short	0x0000
        /*0032*/ 	.short	0x0000
        /*0034*/ 	.byte	0x00, 0xf5, 0x21, 0x00


	//----- nvinfo : EIATTR_SPARSE_MMA_MASK
	.align		4
.L_831:
        /*0038*/ 	.byte	0x03, 0x50
        /*003a*/ 	.short	0x0000


	//----- nvinfo : EIATTR_MAXREG_COUNT
	.align		4
        /*003c*/ 	.byte	0x03, 0x1b
        /*003e*/ 	.short	0x00ff


	//----- nvinfo : EIATTR_NUM_BARRIERS
	.align		4
        /*0040*/ 	.byte	0x02, 0x4c
        /*0042*/ 	.byte	0x01
	.zero		1


	//----- nvinfo : EIATTR_MERCURY_ISA_VERSION
	.align		4
        /*0044*/ 	.byte	0x03, 0x5f
        /*0046*/ 	.short	0x0101


	//----- nvinfo : EIATTR_VRC_CTA_INIT_COUNT
	.align		4
        /*0048*/ 	.byte	0x02, 0x4a
	.zero		1
	.zero		1


	//----- nvinfo : EIATTR_EXIT_INSTR_OFFSETS
	.align		4
        /*004c*/ 	.byte	0x04, 0x1c
        /*004e*/ 	.short	(.L_833 - .L_832)


	//   ....[0]....
.L_832:
        /*0050*/ 	.word	0x00000560


	//   ....[1]....
        /*0054*/ 	.word	0x000005b0


	//----- nvinfo : EIATTR_CBANK_PARAM_SIZE
	.align		4
.L_833:
        /*0058*/ 	.byte	0x03, 0x19
        /*005a*/ 	.short	0x0014


	//----- nvinfo : EIATTR_PARAM_CBANK
	.align		4
        /*005c*/ 	.byte	0x04, 0x0a
        /*005e*/ 	.short	(.L_835 - .L_834)
	.align		4
.L_834:
        /*0060*/ 	.word	index@(.nv.constant0._Z7reduce2ILj1024EEvPKiPii)
        /*0064*/ 	.short	0x0380
        /*0066*/ 	.short	0x0014


	//----- nvinfo : EIATTR_SW_WAR
	.align		4
.L_835:
        /*0068*/ 	.byte	0x04, 0x36
        /*006a*/ 	.short	(.L_837 - .L_836)
.L_836:
        /*006c*/ 	.word	0x00000008
.L_837:


//--------------------- .nv.info._Z7reduce1ILj1024EEvPKiPii --------------------------
	.section	.nv.info._Z7reduce1ILj1024EEvPKiPii,"",@"SHT_CUDA_INFO"
	.sectionflags	@""
	.align	4


	//----- nvinfo : EIATTR_CUDA_API_VERSION
	.align		4
        /*0000*/ 	.byte	0x04, 0x37
        /*0002*/ 	.short	(.L_839 - .L_838)
.L_838:
        /*0004*/ 	.word	0x00000082


	//----- nvinfo : EIATTR_KPARAM_INFO
	.align		4
.L_839:
        /*0008*/ 	.byte	0x04, 0x17
        /*000a*/ 	.short	(.L_841 - .L_840)
.L_840:
        /*000c*/ 	.word	0x00000000
        /*0010*/ 	.short	0x0002
        /*0012*/ 	.short	0x0010
        /*0014*/ 	.byte	0x00, 0xf0, 0x11, 0x00


	//----- nvinfo : EIATTR_KPARAM_INFO
	.align		4
.L_841:
        /*0018*/ 	.byte	0x04, 0x17
        /*001a*/ 	.short	(.L_843 - .L_842)
.L_842:
        /*001c*/ 	.word	0x00000000
        /*0020*/ 	.short	0x0001
        /*0022*/ 	.short	0x0008
        /*0024*/ 	.byte	0x00, 0xf5, 0x21, 0x00


	//----- nvinfo : EIATTR_KPARAM_INFO
	.align		4
.L_843:
        /*0028*/ 	.byte	0x04, 0x17
        /*002a*/ 	.short	(.L_845 - .L_844)
.L_844:
        /*002c*/ 	.word	0x00000000
        /*0030*/ 	.short	0x0000
        /*0032*/ 	.short	0x0000
        /*0034*/ 	.byte	0x00, 0xf5, 0x21, 0x00


	//----- nvinfo : EIATTR_SPARSE_MMA_MASK
	.align		4
.L_845:
        /*0038*/ 	.byte	0x03, 0x50
        /*003a*/ 	.short	0x0000


	//----- nvinfo : EIATTR_MAXREG_COUNT
	.align		4
        /*003c*/ 	.byte	0x03, 0x1b
        /*003e*/ 	.short	0x00ff


	//----- nvinfo : EIATTR_NUM_BARRIERS
	.align		4
        /*0040*/ 	.byte	0x02, 0x4c
        /*0042*/ 	.byte	0x01
	.zero		1


	//----- nvinfo : EIATTR_MERCURY_ISA_VERSION
	.align		4
        /*0044*/ 	.byte	0x03, 0x5f
        /*0046*/ 	.short	0x0101


	//----- nvinfo : EIATTR_VRC_CTA_INIT_COUNT
	.align		4
        /*0048*/ 	.byte	0x02, 0x4a
	.zero		1
	.zero		1


	//----- nvinfo : EIATTR_EXIT_INSTR_OFFSETS
	.align		4
        /*004c*/ 	.byte	0x04, 0x1c
        /*004e*/ 	.short	(.L_847 - .L_846)


	//   ....[0]....
.L_846:
        /*0050*/ 	.word	0x000004f0


	//   ....[1]....
        /*0054*/ 	.word	0x00000540


	//----- nvinfo : EIATTR_CBANK_PARAM_SIZE
	.align		4
.L_847:
        /*0058*/ 	.byte	0x03, 0x19
        /*005a*/ 	.short	0x0014


	//----- nvinfo : EIATTR_PARAM_CBANK
	.align		4
        /*005c*/ 	.byte	0x04, 0x0a
        /*005e*/ 	.short	(.L_849 - .L_848)
	.align		4
.L_848:
        /*0060*/ 	.word	index@(.nv.constant0._Z7reduce1ILj1024EEvPKiPii)
        /*0064*/ 	.short	0x0380
        /*0066*/ 	.short	0x0014


	//----- nvinfo : EIATTR_SW_WAR
	.align		4
.L_849:
        /*0068*/ 	.byte	0x04, 0x36
        /*006a*/ 	.short	(.L_851 - .L_850)
.L_850:
        /*006c*/ 	.word	0x00000008
.L_851:


//--------------------- .nv.callgraph             --------------------------
	.section	.nv.callgraph,"",@"SHT_CUDA_CALLGRAPH"
	.align	4
	.sectionentsize	8
	.align		4
        /*0000*/ 	.word	0x00000000
	.align		4
        /*0004*/ 	.word	0xffffffff
	.align		4
        /*0008*/ 	.word	0x00000000
	.align		4
        /*000c*/ 	.word	0xfffffffe
	.align		4
        /*0010*/ 	.word	0x00000000
	.align		4
        /*0014*/ 	.word	0xfffffffd
	.align		4
        /*0018*/ 	.word	0x00000000
	.align		4
        /*001c*/ 	.word	0xfffffffc


//--------------------- .text._Z7reduce7ILj32EEvPKiPii --------------------------
	.section	.text._Z7reduce7ILj32EEvPKiPii,"ax",@progbits
	.align	128
        .global         _Z7reduce7ILj32EEvPKiPii
        .type           _Z7reduce7ILj32EEvPKiPii,@function
        .size           _Z7reduce7ILj32EEvPKiPii,(.L_x_60 - _Z7reduce7ILj32EEvPKiPii)
        .other          _Z7reduce7ILj32EEvPKiPii,@"STO_CUDA_ENTRY STV_DEFAULT"
_Z7reduce7ILj32EEvPKiPii:
.text._Z7reduce7ILj32EEvPKiPii:
[----:B------:R-:W-:Y:S01]  /*0000*/  LDC R1, c[0x0][0x37c] ;  /* 0x0000df00ff017b82 */ /* 0x000fe20000000800 */
[----:B------:R-:W0:Y:S01]  /*0010*/  S2R R3, SR_TID.X ;  /* 0x0000000000037919 */ /* 0x000e220000002100 */
[----:B------:R-:W1:Y:S01]  /*0020*/  LDCU UR4, c[0x0][0x390] ;  /* 0x00007200ff0477ac */ /* 0x000e620008000800 */
[----:B------:R-:W-:Y:S01]  /*0030*/  BSSY.RECONVERGENT B0, `(.L_x_0) ;  /* 0x0000016000007945 */ /* 0x000fe20003800200 */
[----:B------:R-:W-:Y:S01]  /*0040*/  IMAD.MOV.U32 R10, RZ, RZ, RZ ;  /* 0x000000ffff0a7224 */ /* 0x000fe200078e00ff */
[----:B------:R-:W0:Y:S01]  /*0050*/  S2R R0, SR_CTAID.X ;  /* 0x0000000000007919 */ /* 0x000e220000002500 */
[----:B------:R-:W2:Y:S01]  /*0060*/  LDCU.64 UR6, c[0x0][0x358] ;  /* 0x00006b00ff0677ac */ /* 0x000ea20008000a00 */
[----:B------:R-:W3:Y:S01]  /*0070*/  LDCU UR8, c[0x0][0x390] ;  /* 0x00007200ff0877ac */ /* 0x000ee20008000800 */
[----:B0-----:R-:W-:-:S05]  /*0080*/  IMAD R2, R0, 0x40, R3 ;  /* 0x0000004000027824 */ /* 0x001fca00078e0203 */
[----:B-1----:R-:W-:-:S13]  /*0090*/  ISETP.GE.U32.AND P0, PT, R2, UR4, PT ;  /* 0x0000000402007c0c */ /* 0x002fda000bf06070 */
[----:B--23--:R-:W-:Y:S05]  /*00a0*/  @P0 BRA `(.L_x_1) ;  /* 0x0000000000380947 */ /* 0x00cfea0003800000 */
[----:B------:R-:W0:Y:S01]  /*00b0*/  LDC R11, c[0x0][0x370] ;  /* 0x0000dc00ff0b7b82 */ /* 0x000e220000000800 */
[----:B------:R-:W-:-:S07]  /*00c0*/  HFMA2 R10, -RZ, RZ, 0, 0 ;  /* 0x00000000ff0a7431 */ /* 0x000fce00000001ff */
[----:B------:R-:W1:Y:S02]  /*00d0*/  LDC.64 R8, c[0x0][0x380] ;  /* 0x0000e000ff087b82 */ /* 0x000e640000000a00 */
.L_x_2:
[C---:B------:R-:W-:Y:S02]  /*00e0*/  VIADD R7, R2.reuse, 0x20 ;  /* 0x0000002002077836 */ /* 0x040fe40000000000 */
[----:B-1----:R-:W-:-:S03]  /*00f0*/  IMAD.WIDE.U32 R4, R2, 0x4, R8 ;  /* 0x0000000402047825 */ /* 0x002fc600078e0008 */
[----:B------:R-:W-:-:S03]  /*0100*/  ISETP.GE.U32.AND P0, PT, R7, UR8, PT ;  /* 0x0000000807007c0c */ /* 0x000fc6000bf06070 */
[----:B------:R-:W2:Y:S10]  /*0110*/  LDG.E.CONSTANT R5, desc[UR6][R4.64] ;  /* 0x0000000604057981 */ /* 0x000eb4000c1e9900 */
[----:B------:R-:W-:-:S06]  /*0120*/  @!P0 IMAD.WIDE.U32 R6, R7, 0x4, R8 ;  /* 0x0000000407068825 */ /* 0x000fcc00078e0008 */
[----:B------:R-:W3:Y:S01]  /*0130*/  @!P0 LDG.E.CONSTANT R7, desc[UR6][R6.64] ;  /* 0x0000000606078981 */ /* 0x000ee2000c1e9900 */
[----:B0-----:R-:W-:-:S04]  /*0140*/  LEA R2, R11, R2, 0x6 ;  /* 0x000000020b027211 */ /* 0x001fc800078e30ff */
[----:B------:R-:W-:Y:S01]  /*0150*/  ISETP.GE.U32.AND P1, PT, R2, UR8, PT ;  /* 0x0000000802007c0c */ /* 0x000fe2000bf26070 */
[----:B--2---:R-:W-:-:S05]  /*0160*/  IMAD.IADD R10, R5, 0x1, R10 ;  /* 0x00000001050a7824 */ /* 0x004fca00078e020a */
[----:B---3--:R-:W-:-:S07]  /*0170*/  @!P0 IADD3 R10, PT, PT, R10, R7, RZ ;  /* 0x000000070a0a8210 */ /* 0x008fce0007ffe0ff */
[----:B------:R-:W-:Y:S05]  /*0180*/  @!P1 BRA `(.L_x_2) ;  /* 0xfffffffc00d49947 */ /* 0x000fea000383ffff */
.L_x_1:
[----:B------:R-:W-:Y:S05]  /*0190*/  BSYNC.RECONVERGENT B0 ;  /* 0x0000000000007941 */ /* 0x000fea0003800200 */
.L_x_0:
[----:B------:R-:W0:Y:S01]  /*01a0*/  S2UR UR5, SR_CgaCtaId ;  /* 0x00000000000579c3 */ /* 0x000e220000008800 */
[----:B------:R-:W-:Y:S01]  /*01b0*/  UMOV UR4, 0x400 ;  /* 0x0000040000047882 */ /* 0x000fe20000000000 */
[----:B------:R-:W-:Y:S01]  /*01c0*/  ISETP.GT.U32.AND P0, PT, R3, 0x1f, PT ;  /* 0x0000001f0300780c */ /* 0x000fe20003f04070 */
[----:B0-----:R-:W-:-:S06]  /*01d0*/  ULEA UR4, UR5, UR4, 0x18 ;  /* 0x0000000405047291 */ /* 0x001fcc000f8ec0ff */
[----:B------:R-:W-:-:S05]  /*01e0*/  LEA R5, R3, UR4, 0x2 ;  /* 0x0000000403057c11 */ /* 0x000fca000f8e10ff */
[----:B------:R0:W-:Y:S01]  /*01f0*/  STS [R5], R10 ;  /* 0x0000000a05007388 */ /* 0x0001e20000000800 */
[----:B------:R-:W-:Y:S06]  /*0200*/  BAR.SYNC.DEFER_BLOCKING 0x0 ;  /* 0x0000000000007b1d */ /* 0x000fec0000010000 */
[----:B------:R-:W-:Y:S05]  /*0210*/  @P0 EXIT ;  /* 0x000000000000094d */ /* 0x000fea0003800000 */
[----:B------:R-:W-:Y:S01]  /*0220*/  LDS R2, [R5+0x40] ;  /* 0x0000400005027984 */ /* 0x000fe20000000800 */
[----:B------:R-:W-:-:S03]  /*0230*/  ISETP.NE.AND P0, PT, R3, RZ, PT ;  /* 0x000000ff0300720c */ /* 0x000fc60003f05270 */
[----:B------:R-:W1:Y:S02]  /*0240*/  LDS R7, [R5] ;  /* 0x0000000005077984 */ /* 0x000e640000000800 */
[----:B-1----:R-:W-:-:S05]  /*0250*/  IMAD.IADD R2, R2, 0x1, R7 ;  /* 0x0000000102027824 */ /* 0x002fca00078e0207 */
[----:B------:R-:W-:Y:S04]  /*0260*/  STS [R5], R2 ;  /* 0x0000000205007388 */ /* 0x000fe80000000800 */
[----:B------:R-:W-:Y:S04]  /*0270*/  LDS R4, [R5+0x20] ;  /* 0x0000200005047984 */ /* 0x000fe80000000800 */
[----:B------:R-:W1:Y:S02]  /*0280*/  LDS R7, [R5] ;  /* 0x0000000005077984 */ /* 0x000e640000000800 */
[----:B-1----:R-:W-:-:S05]  /*0290*/  IADD3 R4, PT, PT, R4, R7, RZ ;  /* 0x0000000704047210 */ /* 0x002fca0007ffe0ff */
[----:B------:R-:W-:Y:S04]  /*02a0*/  STS [R5], R4 ;  /* 0x0000000405007388 */ /* 0x000fe80000000800 */
[----:B------:R-:W-:Y:S04]  /*02b0*/  LDS R6, [R5+0x10] ;  /* 0x0000100005067984 */ /* 0x000fe80000000800 */
        /* <DEDUP_REMOVED lines=10> */
[----:B------:R1:W-:Y:S01]  /*0360*/  STS [R5], R2 ;  /* 0x0000000205007388 */ /* 0x0003e20000000800 */
[----:B------:R-:W-:Y:S05]  /*0370*/  @P0 EXIT ;  /* 0x000000000000094d */ /* 0x000fea0003800000 */
[----:B01----:R-:W0:Y:S01]  /*0380*/  LDS R5, [UR4] ;  /* 0x00000004ff057984 */ /* 0x003e220008000800 */
[----:B------:R-:W1:Y:S02]  /*0390*/  LDC.64 R2, c[0x0][0x388] ;  /* 0x0000e200ff027b82 */ /* 0x000e640000000a00 */
[----:B-1----:R-:W-:-:S05]  /*03a0*/  IMAD.WIDE.U32 R2, R0, 0x4, R2 ;  /* 0x0000000400027825 */ /* 0x002fca00078e0002 */
[----:B0-----:R-:W-:Y:S01]  /*03b0*/  STG.E desc[UR6][R2.64], R5 ;  /* 0x0000000502007986 */ /* 0x001fe2000c101906 */
[----:B------:R-:W-:Y:S05]  /*03c0*/  EXIT ;  /* 0x000000000000794d */ /* 0x000fea0003800000 */
.L_x_3:
[----:B------:R-:W-:-:S00]  /*03d0*/  BRA `(.L_x_3) ;  /* 0xfffffffc00fc7947 */ /* 0x000fc0000383ffff */
[----:B------:R-:W-:-:S00]  /*03e0*/  NOP ;  /* 0x0000000000007918 */ /* 0x000fc00000000000 */
        /* <DEDUP_REMOVED lines=9> */
.L_x_60:


//--------------------- .text._Z7reduce6ILj32EEvPKiPii --------------------------
	.section	.text._Z7reduce6ILj32EEvPKiPii,"ax",@progbits
	.align	128
        .global         _Z7reduce6ILj32EEvPKiPii
        .type           _Z7reduce6ILj32EEvPKiPii,@function
        .size           _Z7reduce6ILj32EEvPKiPii,(.L_x_61 - _Z7reduce6ILj32EEvPKiPii)
        .other          _Z7reduce6ILj32EEvPKiPii,@"STO_CUDA_ENTRY STV_DEFAULT"
_Z7reduce6ILj32EEvPKiPii:
.text._Z7reduce6ILj32EEvPKiPii:
[----:B------:R-:W-:Y:S01]  /*0000*/  LDC R1, c[0x0][0x37c] ;  /* 0x0000df00ff017b82 */ /* 0x000fe20000000800 */
[----:B------:R-:W0:Y:S01]  /*0010*/  S2R R11, SR_TID.X ;  /* 0x00000000000b7919 */ /* 0x000e220000002100 */
[----:B------:R-:W1:Y:S01]  /*0020*/  LDCU UR4, c[0x0][0x390] ;  /* 0x00007200ff0477ac */ /* 0x000e620008000800 */
[----:B------:R-:W-:Y:S01]  /*0030*/  IMAD.MOV.U32 R6, RZ, RZ, RZ ;  /* 0x000000ffff067224 */ /* 0x000fe200078e00ff */
[----:B------:R-:W0:Y:S01]  /*0040*/  S2R R0, SR_CTAID.X ;  /* 0x0000000000007919 */ /* 0x000e220000002500 */
[----:B------:R-:W2:Y:S01]  /*0050*/  LDCU.64 UR6, c[0x0][0x358] ;  /* 0x00006b00ff0677ac */ /* 0x000ea20008000a00 */
[----:B0-----:R-:W-:-:S05]  /*0060*/  IMAD R7, R0, 0x40, R11 ;  /* 0x0000004000077824 */ /* 0x001fca00078e020b */
[C---:B------:R-:W-:Y:S02]  /*0070*/  IADD3 R9, PT, PT, R7.reuse, 0x20, RZ ;  /* 0x0000002007097810 */ /* 0x040fe40007ffe0ff */
[----:B-1----:R-:W-:Y:S02]  /*0080*/  ISETP.GE.U32.AND P1, PT, R7, UR4, PT ;  /* 0x0000000407007c0c */ /* 0x002fe4000bf26070 */
[----:B------:R-:W-:-:S11]  /*0090*/  ISETP.GE.U32.AND P0, PT, R9, UR4, PT ;  /* 0x0000000409007c0c */ /* 0x000fd6000bf06070 */
[----:B------:R-:W0:Y:S08]  /*00a0*/  @!P1 LDC.64 R2, c[0x0][0x380] ;  /* 0x0000e000ff029b82 */ /* 0x000e300000000a00 */
[----:B------:R-:W1:Y:S01]  /*00b0*/  @!P0 LDC.64 R4, c[0x0][0x380] ;  /* 0x0000e000ff048b82 */ /* 0x000e620000000a00 */
[----:B0-----:R-:W-:-:S05]  /*00c0*/  @!P1 IMAD.WIDE.U32 R2, R7, 0x4, R2 ;  /* 0x0000000407029825 */ /* 0x001fca00078e0002 */
[----:B--2---:R-:W2:Y:S01]  /*00d0*/  @!P1 LDG.E.CONSTANT R6, desc[UR6][R2.64] ;  /* 0x0000000602069981 */ /* 0x004ea2000c1e9900 */
[----:B-1----:R-:W-:-:S06]  /*00e0*/  @!P0 IMAD.WIDE.U32 R4, R9, 0x4, R4 ;  /* 0x0000000409048825 */ /* 0x002fcc00078e0004 */
[----:B------:R-:W2:Y:S01]  /*00f0*/  @!P0 LDG.E.CONSTANT R5, desc[UR6][R4.64] ;  /* 0x0000000604058981 */ /* 0x000ea2000c1e9900 */
[----:B------:R-:W0:Y:S01]  /*0100*/  S2UR UR5, SR_CgaCtaId ;  /* 0x00000000000579c3 */ /* 0x000e220000008800 */
[----:B------:R-:W-:Y:S02]  /*0110*/  UMOV UR4, 0x400 ;  /* 0x0000040000047882 */ /* 0x000fe40000000000 */
[----:B0-----:R-:W-:-:S06]  /*0120*/  ULEA UR4, UR5, UR4, 0x18 ;  /* 0x0000000405047291 */ /* 0x001fcc000f8ec0ff */
[C---:B------:R-:W-:Y:S02]  /*0130*/  LEA R7, R11.reuse, UR4, 0x2 ;  /* 0x000000040b077c11 */ /* 0x040fe4000f8e10ff */
[----:B------:R-:W-:Y:S02]  /*0140*/  ISETP.GT.U32.AND P1, PT, R11, 0x1f, PT ;  /* 0x0000001f0b00780c */ /* 0x000fe40003f24070 */
[----:B--2---:R-:W-:-:S05]  /*0150*/  @!P0 IADD3 R6, PT, PT, R6, R5, RZ ;  /* 0x0000000506068210 */ /* 0x004fca0007ffe0ff */
        /* <DEDUP_REMOVED lines=13> */
[----:B0-----:R-:W0:Y:S02]  /*0230*/  LDS R6, [R7] ;  /* 0x0000000007067984 */ /* 0x001e240000000800 */
[----:B0-----:R-:W-:-:S05]  /*0240*/  IMAD.IADD R6, R3, 0x1, R6 ;  /* 0x0000000103067824 */ /* 0x001fca00078e0206 */
[----:B------:R-:W-:Y:S04]  /*0250*/  STS [R7], R6 ;  /* 0x0000000607007388 */ /* 0x000fe80000000800 */
[----:B------:R-:W-:Y:S04]  /*0260*/  LDS R3, [R7+0x8] ;  /* 0x0000080007037984 */ /* 0x000fe80000000800 */
[----:B------:R-:W0:Y:S02]  /*0270*/  LDS R8, [R7] ;  /* 0x0000000007087984 */ /* 0x000e240000000800 */
[----:B0-----:R-:W-:-:S05]  /*0280*/  IADD3 R8, PT, PT, R3, R8, RZ ;  /* 0x0000000803087210 */ /* 0x001fca0007ffe0ff */
[----:B------:R-:W-:Y:S04]  /*0290*/  STS [R7], R8 ;  /* 0x0000000807007388 */ /* 0x000fe80000000800 */
[----:B------:R-:W-:Y:S04]  /*02a0*/  LDS R2, [R7+0x4] ;  /* 0x0000040007027984 */ /* 0x000fe80000000800 */
[----:B------:R-:W0:Y:S02]  /*02b0*/  LDS R3, [R7] ;  /* 0x0000000007037984 */ /* 0x000e240000000800 */
[----:B0-----:R-:W-:-:S05]  /*02c0*/  IMAD.IADD R2, R2, 0x1, R3 ;  /* 0x0000000102027824 */ /* 0x001fca00078e0203 */
[----:B------:R0:W-:Y:S01]  /*02d0*/  STS [R7], R2 ;  /* 0x0000000207007388 */ /* 0x0001e20000000800 */
[----:B------:R-:W-:Y:S05]  /*02e0*/  @P0 EXIT ;  /* 0x000000000000094d */ /* 0x000fea0003800000 */
[----:B------:R-:W1:Y:S01]  /*02f0*/  LDS R5, [UR4] ;  /* 0x00000004ff057984 */ /* 0x000e620008000800 */
[----:B0-----:R-:W0:Y:S02]  /*0300*/  LDC.64 R2, c[0x0][0x388] ;  /* 0x0000e200ff027b82 */ /* 0x001e240000000a00 */
[----:B0-----:R-:W-:-:S05]  /*0310*/  IMAD.WIDE.U32 R2, R0, 0x4, R2 ;  /* 0x0000000400027825 */ /* 0x001fca00078e0002 */
[----:B-1----:R-:W-:Y:S01]  /*0320*/  STG.E desc[UR6][R2.64], R5 ;  /* 0x0000000502007986 */ /* 0x002fe2000c101906 */
[----:B------:R-:W-:Y:S05]  /*0330*/  EXIT ;  /* 0x000000000000794d */ /* 0x000fea0003800000 */
.L_x_4:
        /* <DEDUP_REMOVED lines=12> */
.L_x_61:


//--------------------- .text._Z7reduce5ILj32EEvPKiPii --------------------------
	.section	.text._Z7reduce5ILj32EEvPKiPii,"ax",@progbits
	.align	128
        .global         _Z7reduce5ILj32EEvPKiPii
        .type           _Z7reduce5ILj32EEvPKiPii,@function
        .size           _Z7reduce5ILj32EEvPKiPii,(.L_x_62 - _Z7reduce5ILj32EEvPKiPii)
        .other          _Z7reduce5ILj32EEvPKiPii,@"STO_CUDA_ENTRY STV_DEFAULT"
_Z7reduce5ILj32EEvPKiPii:
.text._Z7reduce5ILj32EEvPKiPii:
        /* <DEDUP_REMOVED lines=52> */
.L_x_5:
        /* <DEDUP_REMOVED lines=12> */
.L_x_62:


//--------------------- .text._Z7reduce4ILj32EEvPKiPii --------------------------
	.section	.text._Z7reduce4ILj32EEvPKiPii,"ax",@progbits
	.align	128
        .global         _Z7reduce4ILj32EEvPKiPii
        .type           _Z7reduce4ILj32EEvPKiPii,@function
        .size           _Z7reduce4ILj32EEvPKiPii,(.L_x_63 - _Z7reduce4ILj32EEvPKiPii)
        .other          _Z7reduce4ILj32EEvPKiPii,@"STO_CUDA_ENTRY STV_DEFAULT"
_Z7reduce4ILj32EEvPKiPii:
.text._Z7reduce4ILj32EEvPKiPii:
[----:B------:R-:W-:Y:S01]  /*0000*/  LDC R1, c[0x0][0x37c] ;  /* 0x0000df00ff017b82 */ /* 0x000fe20000000800 */
[----:B------:R-:W0:Y:S01]  /*0010*/  S2R R11, SR_TID.X ;  /* 0x00000000000b7919 */ /* 0x000e220000002100 */
[----:B------:R-:W1:Y:S01]  /*0020*/  LDCU UR4, c[0x0][0x390] ;  /* 0x00007200ff0477ac */ /* 0x000e620008000800 */
[----:B------:R-:W-:Y:S01]  /*0030*/  IMAD.MOV.U32 R6, RZ, RZ, RZ ;  /* 0x000000ffff067224 */ /* 0x000fe200078e00ff */
[----:B------:R-:W0:Y:S01]  /*0040*/  S2R R0, SR_CTAID.X ;  /* 0x0000000000007919 */ /* 0x000e220000002500 */
[----:B------:R-:W2:Y:S01]  /*0050*/  LDCU.64 UR6, c[0x0][0x358] ;  /* 0x00006b00ff0677ac */ /* 0x000ea20008000a00 */
[----:B0-----:R-:W-:-:S04]  /*0060*/  IMAD R7, R0, 0x40, R11 ;  /* 0x0000004000077824 */ /* 0x001fc800078e020b */
[C---:B------:R-:W-:Y:S01]  /*0070*/  VIADD R9, R7.reuse, 0x20 ;  /* 0x0000002007097836 */ /* 0x040fe20000000000 */
[----:B-1----:R-:W-:-:S04]  /*0080*/  ISETP.GE.U32.AND P1, PT, R7, UR4, PT ;  /* 0x0000000407007c0c */ /* 0x002fc8000bf26070 */
[----:B------:R-:W-:-:S09]  /*0090*/  ISETP.GE.U32.AND P0, PT, R9, UR4, PT ;  /* 0x0000000409007c0c */ /* 0x000fd2000bf06070 */
        /* <DEDUP_REMOVED lines=12> */
[----:B------:R-:W-:Y:S01]  /*0160*/  STS [R7], R6 ;  /* 0x0000000607007388 */ /* 0x000fe20000000800 */
[----:B------:R-:W-:Y:S06]  /*0170*/  BAR.SYNC.DEFER_BLOCKING 0x0 ;  /* 0x0000000000007b1d */ /* 0x000fec0000010000 */
[----:B------:R-:W-:Y:S04]  /*0180*/  @!P1 LDS R8, [R7+0x40] ;  /* 0x0000400007089984 */ /* 0x000fe80000000800 */
[----:B------:R-:W0:Y:S01]  /*0190*/  @!P1 LDS R3, [R7] ;  /* 0x0000000007039984 */ /* 0x000e220000000800 */
[----:B------:R-:W-:Y:S01]  /*01a0*/  ISETP.GT.U32.AND P0, PT, R11, 0x7, PT ;  /* 0x000000070b00780c */ /* 0x000fe20003f04070 */
[----:B0-----:R-:W-:-:S05]  /*01b0*/  @!P1 IMAD.IADD R8, R8, 0x1, R3 ;  /* 0x0000000108089824 */ /* 0x001fca00078e0203 */
[----:B------:R-:W-:Y:S01]  /*01c0*/  @!P1 STS [R7], R8 ;  /* 0x0000000807009388 */ /* 0x000fe20000000800 */
        /* <DEDUP_REMOVED lines=9> */
[----:B------:R-:W-:-:S02]  /*0260*/  ISETP.GT.U32.AND P0, PT, R11, 0x1, PT ;  /* 0x000000010b00780c */ /* 0x000fc40003f04070 */
[----:B0-----:R-:W-:-:S05]  /*0270*/  @!P1 IADD3 R4, PT, PT, R3, R4, RZ ;  /* 0x0000000403049210 */ /* 0x001fca0007ffe0ff */
[----:B------:R-:W-:Y:S01]  /*0280*/  @!P1 STS [R7], R4 ;  /* 0x0000000407009388 */ /* 0x000fe20000000800 */
[----:B------:R-:W-:Y:S06]  /*0290*/  BAR.SYNC.DEFER_BLOCKING 0x0 ;  /* 0x0000000000007b1d */ /* 0x000fec0000010000 */
[----:B------:R-:W-:Y:S04]  /*02a0*/  @!P0 LDS R3, [R7+0x8] ;  /* 0x0000080007038984 */ /* 0x000fe80000000800 */
[----:B------:R-:W0:Y:S01]  /*02b0*/  @!P0 LDS R6, [R7] ;  /* 0x0000000007068984 */ /* 0x000e220000000800 */
[----:B------:R-:W-:Y:S01]  /*02c0*/  ISETP.NE.AND P1, PT, R11, RZ, PT ;  /* 0x000000ff0b00720c */ /* 0x000fe20003f25270 */
[----:B0-----:R-:W-:-:S05]  /*02d0*/  @!P0 IMAD.IADD R6, R3, 0x1, R6 ;  /* 0x0000000103068824 */ /* 0x001fca00078e0206 */
[----:B------:R-:W-:Y:S01]  /*02e0*/  @!P0 STS [R7], R6 ;  /* 0x0000000607008388 */ /* 0x000fe20000000800 */
[----:B------:R-:W-:Y:S06]  /*02f0*/  BAR.SYNC.DEFER_BLOCKING 0x0 ;  /* 0x0000000000007b1d */ /* 0x000fec0000010000 */
[----:B------:R-:W-:Y:S04]  /*0300*/  @!P1 LDS R2, [UR4+0x4] ;  /* 0x00000404ff029984 */ /* 0x000fe80008000800 */
[----:B------:R-:W0:Y:S02]  /*0310*/  @!P1 LDS R3, [R7] ;  /* 0x0000000007039984 */ /* 0x000e240000000800 */
[----:B0-----:R-:W-:-:S05]  /*0320*/  @!P1 IADD3 R2, PT, PT, R2, R3, RZ ;  /* 0x0000000302029210 */ /* 0x001fca0007ffe0ff */
[----:B------:R0:W-:Y:S01]  /*0330*/  @!P1 STS [R7], R2 ;  /* 0x0000000207009388 */ /* 0x0001e20000000800 */
[----:B------:R-:W-:Y:S06]  /*0340*/  BAR.SYNC.DEFER_BLOCKING 0x0 ;  /* 0x0000000000007b1d */ /* 0x000fec0000010000 */
[----:B------:R-:W-:Y:S05]  /*0350*/  @P1 EXIT ;  /* 0x000000000000194d */ /* 0x000fea0003800000 */
[----:B------:R-:W1:Y:S01]  /*0360*/  LDS R5, [UR4] ;  /* 0x00000004ff057984 */ /* 0x000e620008000800 */
[----:B0-----:R-:W0:Y:S02]  /*0370*/  LDC.64 R2, c[0x0][0x388] ;  /* 0x0000e200ff027b82 */ /* 0x001e240000000a00 */
[----:B0-----:R-:W-:-:S05]  /*0380*/  IMAD.WIDE.U32 R2, R0, 0x4, R2 ;  /* 0x0000000400027825 */ /* 0x001fca00078e0002 */
[----:B-1----:R-:W-:Y:S01]  /*0390*/  STG.E desc[UR6][R2.64], R5 ;  /* 0x0000000502007986 */ /* 0x002fe2000c101906 */
[----:B------:R-:W-:Y:S05]  /*03a0*/  EXIT ;  /* 0x000000000000794d */ /* 0x000fea0003800000 */
.L_x_6:
        /* <DEDUP_REMOVED lines=13> */
.L_x_63:


//--------------------- .text._Z7reduce3ILj32EEvPKiPii --------------------------
	.section	.text._Z7reduce3ILj32EEvPKiPii,"ax",@progbits
	.align	128
        .global         _Z7reduce3ILj32EEvPKiPii
        .type           _Z7reduce3ILj32EEvPKiPii,@function
        .size           _Z7reduce3ILj32EEvPKiPii,(.L_x_64 - _Z7reduce3ILj32EEvPKiPii)
        .other          _Z7reduce3ILj32EEvPKiPii,@"STO_CUDA_ENTRY STV_DEFAULT"
_Z7reduce3ILj32EEvPKiPii:
.text._Z7reduce3ILj32EEvPKiPii:
[----:B------:R-:W-:Y:S01]  /*0000*/  LDC R1, c[0x0][0x37c] ;  /* 0x0000df00ff017b82 */ /* 0x000fe20000000800 */
[----:B------:R-:W0:Y:S01]  /*0010*/  S2R R6, SR_TID.X ;  /* 0x0000000000067919 */ /* 0x000e220000002100 */
[----:B------:R-:W1:Y:S01]  /*0020*/  LDCU UR4, c[0x0][0x390] ;  /* 0x00007200ff0477ac */ /* 0x000e620008000800 */
[----:B------:R-:W-:Y:S01]  /*0030*/  IMAD.MOV.U32 R0, RZ, RZ, RZ ;  /* 0x000000ffff007224 */ /* 0x000fe200078e00ff */
[----:B------:R-:W0:Y:S01]  /*0040*/  S2R R9, SR_CTAID.X ;  /* 0x0000000000097919 */ /* 0x000e220000002500 */
[----:B------:R-:W2:Y:S01]  /*0050*/  LDCU.64 UR6, c[0x0][0x358] ;  /* 0x00006b00ff0677ac */ /* 0x000ea20008000a00 */
[----:B0-----:R-:W-:-:S05]  /*0060*/  IMAD R5, R9, 0x20, R6 ;  /* 0x0000002009057824 */ /* 0x001fca00078e0206 */
[----:B-1----:R-:W-:-:S13]  /*0070*/  ISETP.GE.U32.AND P0, PT, R5, UR4, PT ;  /* 0x0000000405007c0c */ /* 0x002fda000bf06070 */
[----:B------:R-:W0:Y:S02]  /*0080*/  @!P0 LDC.64 R2, c[0x0][0x380] ;  /* 0x0000e000ff028b82 */ /* 0x000e240000000a00 */
[----:B0-----:R-:W-:-:S05]  /*0090*/  @!P0 IMAD.WIDE.U32 R2, R5, 0x4, R2 ;  /* 0x0000000405028825 */ /* 0x001fca00078e0002 */
[----:B--2---:R-:W2:Y:S01]  /*00a0*/  @!P0 LDG.E.CONSTANT R0, desc[UR6][R2.64] ;  /* 0x0000000602008981 */ /* 0x004ea2000c1e9900 */
[----:B------:R-:W0:Y:S01]  /*00b0*/  S2UR UR5, SR_CgaCtaId ;  /* 0x00000000000579c3 */ /* 0x000e220000008800 */
[----:B------:R-:W-:Y:S01]  /*00c0*/  UMOV UR4, 0x400 ;  /* 0x0000040000047882 */ /* 0x000fe20000000000 */
[C---:B------:R-:W-:Y:S02]  /*00d0*/  ISETP.GT.U32.AND P0, PT, R6.reuse, 0xf, PT ;  /* 0x0000000f0600780c */ /* 0x040fe40003f04070 */
[----:B------:R-:W-:Y:S01]  /*00e0*/  ISETP.GT.U32.AND P1, PT, R6, 0x7, PT ;  /* 0x000000070600780c */ /* 0x000fe20003f24070 */
[----:B0-----:R-:W-:-:S06]  /*00f0*/  ULEA UR4, UR5, UR4, 0x18 ;  /* 0x0000000405047291 */ /* 0x001fcc000f8ec0ff */
[----:B------:R-:W-:-:S05]  /*0100*/  LEA R5, R6, UR4, 0x2 ;  /* 0x0000000406057c11 */ /* 0x000fca000f8e10ff */
[----:B--2---:R-:W-:Y:S01]  /*0110*/  STS [R5], R0 ;  /* 0x0000000005007388 */ /* 0x004fe20000000800 */
[----:B------:R-:W-:Y:S06]  /*0120*/  BAR.SYNC.DEFER_BLOCKING 0x0 ;  /* 0x0000000000007b1d */ /* 0x000fec0000010000 */
[----:B------:R-:W-:Y:S04]  /*0130*/  @!P0 LDS R4, [R5+0x40] ;  /* 0x0000400005048984 */ /* 0x000fe80000000800 */
[----:B------:R-:W0:Y:S02]  /*0140*/  @!P0 LDS R7, [R5] ;  /* 0x0000000005078984 */ /* 0x000e240000000800 */
[----:B0-----:R-:W-:-:S05]  /*0150*/  @!P0 IMAD.IADD R4, R4, 0x1, R7 ;  /* 0x0000000104048824 */ /* 0x001fca00078e0207 */
[----:B------:R-:W-:Y:S01]  /*0160*/  @!P0 STS [R5], R4 ;  /* 0x0000000405008388 */ /* 0x000fe20000000800 */
[----:B------:R-:W-:Y:S01]  /*0170*/  BAR.SYNC.DEFER_BLOCKING 0x0 ;  /* 0x0000000000007b1d */ /* 0x000fe20000010000 */
[----:B------:R-:W-:-:S05]  /*0180*/  ISETP.GT.U32.AND P0, PT, R6, 0x3, PT ;  /* 0x000000030600780c */ /* 0x000fca0003f04070 */
[----:B------:R-:W-:Y:S04]  /*0190*/  @!P1 LDS R2, [R5+0x20] ;  /* 0x0000200005029984 */ /* 0x000fe80000000800 */
[----:B------:R-:W0:Y:S02]  /*01a0*/  @!P1 LDS R3, [R5] ;  /* 0x0000000005039984 */ /* 0x000e240000000800 */
[----:B0-----:R-:W-:-:S05]  /*01b0*/  @!P1 IADD3 R2, PT, PT, R2, R3, RZ ;  /* 0x0000000302029210 */ /* 0x001fca0007ffe0ff */
[----:B------:R-:W-:Y:S01]  /*01c0*/  @!P1 STS [R5], R2 ;  /* 0x0000000205009388 */ /* 0x000fe20000000800 */
[----:B------:R-:W-:Y:S01]  /*01d0*/  BAR.SYNC.DEFER_BLOCKING 0x0 ;  /* 0x0000000000007b1d */ /* 0x000fe20000010000 */
[----:B------:R-:W-:-:S05]  /*01e0*/  ISETP.GT.U32.AND P1, PT, R6, 0x1, PT ;  /* 0x000000010600780c */ /* 0x000fca0003f24070 */
[----:B------:R-:W-:Y:S04]  /*01f0*/  @!P0 LDS R0, [R5+0x10] ;  /* 0x0000100005008984 */ /* 0x000fe80000000800 */
[----:B------:R-:W0:Y:S02]  /*0200*/  @!P0 LDS R3, [R5] ;  /* 0x0000000005038984 */ /* 0x000e240000000800 */
[----:B0-----:R-:W-:-:S05]  /*0210*/  @!P0 IMAD.IADD R0, R0, 0x1, R3 ;  /* 0x0000000100008824 */ /* 0x001fca00078e0203 */
[----:B------:R-:W-:Y:S01]  /*0220*/  @!P0 STS [R5], R0 ;  /* 0x0000000005008388 */ /* 0x000fe20000000800 */
[----:B------:R-:W-:Y:S01]  /*0230*/  BAR.SYNC.DEFER_BLOCKING 0x0 ;  /* 0x0000000000007b1d */ /* 0x000fe20000010000 */
[----:B------:R-:W-:-:S05]  /*0240*/  ISETP.NE.AND P0, PT, R6, RZ, PT ;  /* 0x000000ff0600720c */ /* 0x000fca0003f05270 */
[----:B------:R-:W-:Y:S04]  /*0250*/  @!P1 LDS R3, [R5+0x8] ;  /* 0x0000080005039984 */ /* 0x000fe80000000800 */
[----:B------:R-:W0:Y:S02]  /*0260*/  @!P1 LDS R4, [R5] ;  /* 0x0000000005049984 */ /* 0x000e240000000800 */
        /* <DEDUP_REMOVED lines=9> */
[----:B0-----:R-:W0:Y:S01]  /*0300*/  LDS R5, [UR4] ;  /* 0x00000004ff057984 */ /* 0x001e220008000800 */
[----:B------:R-:W1:Y:S02]  /*0310*/  LDC.64 R2, c[0x0][0x388] ;  /* 0x0000e200ff027b82 */ /* 0x000e640000000a00 */
[----:B-1----:R-:W-:-:S05]  /*0320*/  IMAD.WIDE.U32 R2, R9, 0x4, R2 ;  /* 0x0000000409027825 */ /* 0x002fca00078e0002 */
[----:B0-----:R-:W-:Y:S01]  /*0330*/  STG.E desc[UR6][R2.64], R5 ;  /* 0x0000000502007986 */ /* 0x001fe2000c101906 */
[----:B------:R-:W-:Y:S05]  /*0340*/  EXIT ;  /* 0x000000000000794d */ /* 0x000fea0003800000 */
.L_x_7:
        /* <DEDUP_REMOVED lines=11> */
.L_x_64:


//--------------------- .text._Z7reduce2ILj32EEvPKiPii --------------------------
	.section	.text._Z7reduce2ILj32EEvPKiPii,"ax",@progbits
	.align	128
        .global         _Z7reduce2ILj32EEvPKiPii
        .type           _Z7reduce2ILj32EEvPKiPii,@function
        .size           _Z7reduce2ILj32EEvPKiPii,(.L_x_65 - _Z7reduce2ILj32EEvPKiPii)
        .other          _Z7reduce2ILj32EEvPKiPii,@"STO_CUDA_ENTRY STV_DEFAULT"
_Z7reduce2ILj32EEvPKiPii:
.text._Z7reduce2ILj32EEvPKiPii:
        /* <DEDUP_REMOVED lines=10> */
[----:B--2---:R0:W2:Y:S01]  /*00a0*/  @!P0 LDG.E.CONSTANT R4, desc[UR6][R2.64] ;  /* 0x0000000602048981 */ /* 0x0040a2000c1e9900 */
[----:B------:R-:W1:Y:S01]  /*00b0*/  S2UR UR5, SR_CgaCtaId ;  /* 0x00000000000579c3 */ /* 0x000e620000008800 */
[----:B------:R-:W-:Y:S01]  /*00c0*/  UMOV UR4, 0x400 ;  /* 0x0000040000047882 */ /* 0x000fe20000000000 */
[C---:B------:R-:W-:Y:S02]  /*00d0*/  ISETP.GT.U32.AND P0, PT, R11.reuse, 0xf, PT ;  /* 0x0000000f0b00780c */ /* 0x040fe40003f04070 */
[----:B------:R-:W-:Y:S01]  /*00e0*/  ISETP.GT.U32.AND P1, PT, R11, 0x7, PT ;  /* 0x000000070b00780c */ /* 0x000fe20003f24070 */
[----:B-1----:R-:W-:-:S06]  /*00f0*/  ULEA UR4, UR5, UR4, 0x18 ;  /* 0x0000000405047291 */ /* 0x002fcc000f8ec0ff */
[----:B------:R-:W-:-:S04]  /*0100*/  LEA R5, R11, UR4, 0x2 ;  /* 0x000000040b057c11 */ /* 0x000fc8000f8e10ff */
[----:B------:R-:W-:-:S04]  /*0110*/  LEA R6, R11, R5, 0x2 ;  /* 0x000000050b067211 */ /* 0x000fc800078e10ff */
[----:B0-----:R-:W-:Y:S01]  /*0120*/  @!P1 LEA R2, R11, R6, 0x3 ;  /* 0x000000060b029211 */ /* 0x001fe200078e18ff */
[----:B--2---:R-:W-:Y:S01]  /*0130*/  STS [R5], R4 ;  /* 0x0000000405007388 */ /* 0x004fe20000000800 */
[----:B------:R-:W-:Y:S06]  /*0140*/  BAR.SYNC.DEFER_BLOCKING 0x0 ;  /* 0x0000000000007b1d */ /* 0x000fec0000010000 */
[----:B------:R-:W0:Y:S02]  /*0150*/  @!P0 LDS.64 R8, [R6] ;  /* 0x0000000006088984 */ /* 0x000e240000000a00 */
[----:B0-----:R-:W-:-:S05]  /*0160*/  @!P0 IMAD.IADD R9, R8, 0x1, R9 ;  /* 0x0000000108098824 */ /* 0x001fca00078e0209 */
[----:B------:R-:W-:Y:S01]  /*0170*/  @!P0 STS [R6], R9 ;  /* 0x0000000906008388 */ /* 0x000fe20000000800 */
[----:B------:R-:W-:Y:S01]  /*0180*/  BAR.SYNC.DEFER_BLOCKING 0x0 ;  /* 0x0000000000007b1d */ /* 0x000fe20000010000 */
[----:B------:R-:W-:-:S13]  /*0190*/  ISETP.GT.U32.AND P0, PT, R11, 0x3, PT ;  /* 0x000000030b00780c */ /* 0x000fda0003f04070 */
[----:B------:R-:W-:Y:S01]  /*01a0*/  @!P0 IMAD R4, R11, 0x18, R6 ;  /* 0x000000180b048824 */ /* 0x000fe200078e0206 */
[----:B------:R-:W-:Y:S04]  /*01b0*/  @!P1 LDS R3, [R2] ;  /* 0x0000000002039984 */ /* 0x000fe80000000800 */
[----:B------:R-:W0:Y:S02]  /*01c0*/  @!P1 LDS R8, [R2+0x8] ;  /* 0x0000080002089984 */ /* 0x000e240000000800 */
[----:B0-----:R-:W-:-:S05]  /*01d0*/  @!P1 IMAD.IADD R3, R3, 0x1, R8 ;  /* 0x0000000103039824 */ /* 0x001fca00078e0208 */
[----:B------:R-:W-:Y:S01]  /*01e0*/  @!P1 STS [R2], R3 ;  /* 0x0000000302009388 */ /* 0x000fe20000000800 */
[----:B------:R-:W-:Y:S01]  /*01f0*/  BAR.SYNC.DEFER_BLOCKING 0x0 ;  /* 0x0000000000007b1d */ /* 0x000fe20000010000 */
[----:B------:R-:W-:-:S13]  /*0200*/  ISETP.GT.U32.AND P1, PT, R11, 0x1, PT ;  /* 0x000000010b00780c */ /* 0x000fda0003f24070 */
[----:B------:R-:W-:Y:S01]  /*0210*/  @!P1 IMAD R6, R11, 0x38, R6 ;  /* 0x000000380b069824 */ /* 0x000fe200078e0206 */
[----:B------:R-:W-:Y:S04]  /*0220*/  @!P0 LDS R5, [R4+0x10] ;  /* 0x0000100004058984 */ /* 0x000fe80000000800 */
[----:B------:R-:W0:Y:S02]  /*0230*/  @!P0 LDS R8, [R4] ;  /* 0x0000000004088984 */ /* 0x000e240000000800 */
[----:B0-----:R-:W-:-:S05]  /*0240*/  @!P0 IADD3 R5, PT, PT, R5, R8, RZ ;  /* 0x0000000805058210 */ /* 0x001fca0007ffe0ff */
        /* <DEDUP_REMOVED lines=9> */
[----:B------:R-:W0:Y:S02]  /*02e0*/  @!P0 LDS R3, [UR4] ;  /* 0x00000004ff038984 */ /* 0x000e240008000800 */
[----:B0-----:R-:W-:-:S05]  /*02f0*/  @!P0 IADD3 R2, PT, PT, R2, R3, RZ ;  /* 0x0000000302028210 */ /* 0x001fca0007ffe0ff */
[----:B------:R0:W-:Y:S01]  /*0300*/  @!P0 STS [UR4], R2 ;  /* 0x00000002ff008988 */ /* 0x0001e20008000804 */
[----:B------:R-:W-:Y:S06]  /*0310*/  BAR.SYNC.DEFER_BLOCKING 0x0 ;  /* 0x0000000000007b1d */ /* 0x000fec0000010000 */
[----:B------:R-:W-:Y:S05]  /*0320*/  @P0 EXIT ;  /* 0x000000000000094d */ /* 0x000fea0003800000 */
[----:B------:R-:W1:Y:S01]  /*0330*/  LDS R5, [UR4] ;  /* 0x00000004ff057984 */ /* 0x000e620008000800 */
[----:B0-----:R-:W0:Y:S02]  /*0340*/  LDC.64 R2, c[0x0][0x388] ;  /* 0x0000e200ff027b82 */ /* 0x001e240000000a00 */
[----:B0-----:R-:W-:-:S05]  /*0350*/  IMAD.WIDE.U32 R2, R0, 0x4, R2 ;  /* 0x0000000400027825 */ /* 0x001fca00078e0002 */
[----:B-1----:R-:W-:Y:S01]  /*0360*/  STG.E desc[UR6][R2.64], R5 ;  /* 0x0000000502007986 */ /* 0x002fe2000c101906 */
[----:B------:R-:W-:Y:S05]  /*0370*/  EXIT ;  /* 0x000000000000794d */ /* 0x000fea0003800000 */
.L_x_8:
        /* <DEDUP_REMOVED lines=16> */
.L_x_65:


//--------------------- .text._Z7reduce1ILj32EEvPKiPii --------------------------
	.section	.text._Z7reduce1ILj32EEvPKiPii,"ax",@progbits
	.align	128
        .global         _Z7reduce1ILj32EEvPKiPii
        .type           _Z7reduce1ILj32EEvPKiPii,@function
        .size           _Z7reduce1ILj32EEvPKiPii,(.L_x_66 - _Z7reduce1ILj32EEvPKiPii)
        .other          _Z7reduce1ILj32EEvPKiPii,@"STO_CUDA_ENTRY STV_DEFAULT"
_Z7reduce1ILj32EEvPKiPii:
.text._Z7reduce1ILj32EEvPKiPii:
        /* <DEDUP_REMOVED lines=13> */
[C---:B------:R-:W-:Y:S02]  /*00d0*/  LOP3.LUT R4, R6.reuse, 0x1, RZ, 0xc0, !PT ;  /* 0x0000000106047812 */ /* 0x040fe400078ec0ff */
[----:B------:R-:W-:Y:S02]  /*00e0*/  LOP3.LUT P1, RZ, R6, 0x3, RZ, 0xc0, !PT ;  /* 0x0000000306ff7812 */ /* 0x000fe4000782c0ff */
[----:B------:R-:W-:Y:S01]  /*00f0*/  ISETP.NE.U32.AND P0, PT, R4, 0x1, PT ;  /* 0x000000010400780c */ /* 0x000fe20003f05070 */
[----:B0-----:R-:W-:-:S06]  /*0100*/  ULEA UR4, UR5, UR4, 0x18 ;  /* 0x0000000405047291 */ /* 0x001fcc000f8ec0ff */
[----:B------:R-:W-:-:S05]  /*0110*/  LEA R5, R6, UR4, 0x2 ;  /* 0x0000000406057c11 */ /* 0x000fca000f8e10ff */
[----:B--2---:R-:W-:Y:S01]  /*0120*/  STS [R5], R0 ;  /* 0x0000000005007388 */ /* 0x004fe20000000800 */
[----:B------:R-:W-:Y:S06]  /*0130*/  BAR.SYNC.DEFER_BLOCKING 0x0 ;  /* 0x0000000000007b1d */ /* 0x000fec0000010000 */
[----:B------:R-:W-:Y:S04]  /*0140*/  @P0 LDS R4, [R5+0x4] ;  /* 0x0000040005040984 */ /* 0x000fe80000000800 */
[----:B------:R-:W0:Y:S02]  /*0150*/  @P0 LDS R7, [R5] ;  /* 0x0000000005070984 */ /* 0x000e240000000800 */
[----:B0-----:R-:W-:-:S05]  /*0160*/  @P0 IMAD.IADD R4, R4, 0x1, R7 ;  /* 0x0000000104040824 */ /* 0x001fca00078e0207 */
[----:B------:R-:W-:Y:S01]  /*0170*/  @P0 STS [R5], R4 ;  /* 0x0000000405000388 */ /* 0x000fe20000000800 */
[----:B------:R-:W-:Y:S01]  /*0180*/  BAR.SYNC.DEFER_BLOCKING 0x0 ;  /* 0x0000000000007b1d */ /* 0x000fe20000010000 */
[----:B------:R-:W-:-:S05]  /*0190*/  LOP3.LUT P0, RZ, R6, 0x7, RZ, 0xc0, !PT ;  /* 0x0000000706ff7812 */ /* 0x000fca000780c0ff */
[----:B------:R-:W-:Y:S04]  /*01a0*/  @!P1 LDS R2, [R5+0x8] ;  /* 0x0000080005029984 */ /* 0x000fe80000000800 */
[----:B------:R-:W0:Y:S02]  /*01b0*/  @!P1 LDS R3, [R5] ;  /* 0x0000000005039984 */ /* 0x000e240000000800 */
[----:B0-----:R-:W-:-:S05]  /*01c0*/  @!P1 IMAD.IADD R2, R2, 0x1, R3 ;  /* 0x0000000102029824 */ /* 0x001fca00078e0203 */
[----:B------:R-:W-:Y:S01]  /*01d0*/  @!P1 STS [R5], R2 ;  /* 0x0000000205009388 */ /* 0x000fe20000000800 */
        /* <DEDUP_REMOVED lines=25> */
.L_x_9:
        /* <DEDUP_REMOVED lines=9> */
.L_x_66:


//--------------------- .text._Z7reduce7ILj64EEvPKiPii --------------------------
	.section	.text._Z7reduce7ILj64EEvPKiPii,"ax",@progbits
	.align	128
        .global         _Z7reduce7ILj64EEvPKiPii
        .type           _Z7reduce7ILj64EEvPKiPii,@function
        .size           _Z7reduce7ILj64EEvPKiPii,(.L_x_67 - _Z7reduce7ILj64EEvPKiPii)
        .other          _Z7reduce7ILj64EEvPKiPii,@"STO_CUDA_ENTRY STV_DEFAULT"
_Z7reduce7ILj64EEvPKiPii:
.text._Z7reduce7ILj64EEvPKiPii:
        /* <DEDUP_REMOVED lines=14> */
.L_x_12:
        /* <DEDUP_REMOVED lines=11> */
.L_x_11:
[----:B------:R-:W-:Y:S05]  /*0190*/  BSYNC.RECONVERGENT B0 ;  /* 0x0000000000007941 */ /* 0x000fea0003800200 */
.L_x_10:
        /* <DEDUP_REMOVED lines=32> */
[----:B------:R1:W-:Y:S01]  /*03a0*/  STS [R5], R4 ;  /* 0x0000000405007388 */ /* 0x0003e20000000800 */
[----:B------:R-:W-:Y:S05]  /*03b0*/  @P0 EXIT ;  /* 0x000000000000094d */ /* 0x000fea0003800000 */
[----:B01----:R-:W0:Y:S01]  /*03c0*/  LDS R5, [UR4] ;  /* 0x00000004ff057984 */ /* 0x003e220008000800 */
[----:B------:R-:W1:Y:S02]  /*03d0*/  LDC.64 R2, c[0x0][0x388] ;  /* 0x0000e200ff027b82 */ /* 0x000e640000000a00 */
[----:B-1----:R-:W-:-:S05]  /*03e0*/  IMAD.WIDE.U32 R2, R0, 0x4, R2 ;  /* 0x0000000400027825 */ /* 0x002fca00078e0002 */
[----:B0-----:R-:W-:Y:S01]  /*03f0*/  STG.E desc[UR6][R2.64], R5 ;  /* 0x0000000502007986 */ /* 0x001fe2000c101906 */
[----:B------:R-:W-:Y:S05]  /*0400*/  EXIT ;  /* 0x000000000000794d */ /* 0x000fea0003800000 */
.L_x_13:
        /* <DEDUP_REMOVED lines=15> */
.L_x_67:


//--------------------- .text._Z7reduce6ILj64EEvPKiPii --------------------------
	.section	.text._Z7reduce6ILj64EEvPKiPii,"ax",@progbits
	.align	128
        .global         _Z7reduce6ILj64EEvPKiPii
        .type           _Z7reduce6ILj64EEvPKiPii,@function
        .size           _Z7reduce6ILj64EEvPKiPii,(.L_x_68 - _Z7reduce6ILj64EEvPKiPii)
        .other          _Z7reduce6ILj64EEvPKiPii,@"STO_CUDA_ENTRY STV_DEFAULT"
_Z7reduce6ILj64EEvPKiPii:
.text._Z7reduce6ILj64EEvPKiPii:
[----:B------:R-:W-:Y:S01]  /*0000*/  LDC R1, c[0x0][0x37c] ;  /* 0x0000df00ff017b82 */ /* 0x000fe20000000800 */
[----:B------:R-:W0:Y:S01]  /*0010*/  S2R R3, SR_TID.X ;  /* 0x0000000000037919 */ /* 0x000e220000002100 */
[----:B------:R-:W1:Y:S01]  /*0020*/  LDCU UR4, c[0x0][0x390] ;  /* 0x00007200ff0477ac */ /* 0x000e620008000800 */
[----:B------:R-:W-:Y:S01]  /*0030*/  HFMA2 R2, -RZ, RZ, 0, 0 ;  /* 0x00000000ff027431 */ /* 0x000fe200000001ff */
        /* <DEDUP_REMOVED lines=16> */
[----:B------:R-:W-:Y:S01]  /*0140*/  ISETP.GT.U32.AND P1, PT, R3, 0x1f, PT ;  /* 0x0000001f0300780c */ /* 0x000fe20003f24070 */
[----:B--2---:R-:W-:-:S05]  /*0150*/  @!P0 IMAD.IADD R2, R2, 0x1, R7 ;  /* 0x0000000102028824 */ /* 0x004fca00078e0207 */
[----:B------:R0:W-:Y:S01]  /*0160*/  STS [R9], R2 ;  /* 0x0000000209007388 */ /* 0x0001e20000000800 */
[----:B------:R-:W-:Y:S06]  /*0170*/  BAR.SYNC.DEFER_BLOCKING 0x0 ;  /* 0x0000000000007b1d */ /* 0x000fec0000010000 */
[----:B------:R-:W-:Y:S05]  /*0180*/  @P1 EXIT ;  /* 0x000000000000194d */ /* 0x000fea0003800000 */
[----:B0-----:R-:W-:Y:S01]  /*0190*/  LDS R2, [R9+0x80] ;  /* 0x0000800009027984 */ /* 0x001fe20000000800 */
[----:B------:R-:W-:-:S03]  /*01a0*/  ISETP.NE.AND P0, PT, R3, RZ, PT ;  /* 0x000000ff0300720c */ /* 0x000fc60003f05270 */
[----:B------:R-:W0:Y:S02]  /*01b0*/  LDS R5, [R9] ;  /* 0x0000000009057984 */ /* 0x000e240000000800 */
[----:B0-----:R-:W-:-:S05]  /*01c0*/  IADD3 R2, PT, PT, R2, R5, RZ ;  /* 0x0000000502027210 */ /* 0x001fca0007ffe0ff */
[----:B------:R-:W-:Y:S04]  /*01d0*/  STS [R9], R2 ;  /* 0x0000000209007388 */ /* 0x000fe80000000800 */
[----:B------:R-:W-:Y:S04]  /*01e0*/  LDS R4, [R9+0x40] ;  /* 0x0000400009047984 */ /* 0x000fe80000000800 */
[----:B------:R-:W0:Y:S02]  /*01f0*/  LDS R5, [R9] ;  /* 0x0000000009057984 */ /* 0x000e240000000800 */
        /* <DEDUP_REMOVED lines=20> */
[----:B------:R-:W2:Y:S02]  /*0340*/  LDC.64 R2, c[0x0][0x388] ;  /* 0x0000e200ff027b82 */ /* 0x000ea40000000a00 */
[----:B--2---:R-:W-:-:S05]  /*0350*/  IMAD.WIDE.U32 R2, R0, 0x4, R2 ;  /* 0x0000000400027825 */ /* 0x004fca00078e0002 */
[----:B-1----:R-:W-:Y:S01]  /*0360*/  STG.E desc[UR6][R2.64], R5 ;  /* 0x0000000502007986 */ /* 0x002fe2000c101906 */
[----:B------:R-:W-:Y:S05]  /*0370*/  EXIT ;  /* 0x000000000000794d */ /* 0x000fea0003800000 */
.L_x_14:
        /* <DEDUP_REMOVED lines=16> */
.L_x_68:


//--------------------- .text._Z7reduce5ILj64EEvPKiPii --------------------------
	.section	.text._Z7reduce5ILj64EEvPKiPii,"ax",@progbits
	.align	128
        .global         _Z7reduce5ILj64EEvPKiPii
        .type           _Z7reduce5ILj64EEvPKiPii,@function
        .size           _Z7reduce5ILj64EEvPKiPii,(.L_x_69 - _Z7reduce5ILj64EEvPKiPii)
        .other          _Z7reduce5ILj64EEvPKiPii,@"STO_CUDA_ENTRY STV_DEFAULT"
_Z7reduce5ILj64EEvPKiPii:
.text._Z7reduce5ILj64EEvPKiPii:
        /* <DEDUP_REMOVED lines=56> */
.L_x_15:
        /* <DEDUP_REMOVED lines=16> */
.L_x_69:


//--------------------- .text._Z7reduce4ILj64EEvPKiPii --------------------------
	.section	.text._Z7reduce4ILj64EEvPKiPii,"ax",@progbits
	.align	128
        .global         _Z7reduce4ILj64EEvPKiPii
        .type           _Z7reduce4ILj64EEvPKiPii,@function
        .size           _Z7reduce4ILj64EEvPKiPii,(.L_x_70 - _Z7reduce4ILj64EEvPKiPii)
        .other          _Z7reduce4ILj64EEvPKiPii,@"STO_CUDA_ENTRY STV_DEFAULT"
_Z7reduce4ILj64EEvPKiPii:
.text._Z7reduce4ILj64EEvPKiPii:
        /* <DEDUP_REMOVED lines=61> */
[----:B------:R-:W2:Y:S02]  /*03d0*/  LDC.64 R2, c[0x0][0x388] ;  /* 0x0000e200ff027b82 */ /* 0x000ea40000000a00 */
[----:B--2---:R-:W-:-:S05]  /*03e0*/  IMAD.WIDE.U32 R2, R0, 0x4, R2 ;  /* 0x0000000400027825 */ /* 0x004fca00078e0002 */
[----:B-1----:R-:W-:Y:S01]  /*03f0*/  STG.E desc[UR6][R2.64], R5 ;  /* 0x0000000502007986 */ /* 0x002fe2000c101906 */
[----:B------:R-:W-:Y:S05]  /*0400*/  EXIT ;  /* 0x000000000000794d */ /* 0x000fea0003800000 */
.L_x_16:
        /* <DEDUP_REMOVED lines=15> */
.L_x_70:


//--------------------- .text._Z7reduce3ILj64EEvPKiPii --------------------------
	.section	.text._Z7reduce3ILj64EEvPKiPii,"ax",@progbits
	.align	128
        .global         _Z7reduce3ILj64EEvPKiPii
        .type           _Z7reduce3ILj64EEvPKiPii,@function
        .size           _Z7reduce3ILj64EEvPKiPii,(.L_x_71 - _Z7reduce3ILj64EEvPKiPii)
        .other          _Z7reduce3ILj64EEvPKiPii,@"STO_CUDA_ENTRY STV_DEFAULT"
_Z7reduce3ILj64EEvPKiPii:
.text._Z7reduce3ILj64EEvPKiPii:
        /* <DEDUP_REMOVED lines=59> */
.L_x_17:
        /* <DEDUP_REMOVED lines=13> */
.L_x_71:


//--------------------- .text._Z7reduce2ILj64EEvPKiPii --------------------------
	.section	.text._Z7reduce2ILj64EEvPKiPii,"ax",@progbits
	.align	128
        .global         _Z7reduce2ILj64EEvPKiPii
        .type           _Z7reduce2ILj64EEvPKiPii,@function
        .size           _Z7reduce2ILj64EEvPKiPii,(.L_x_72 - _Z7reduce2ILj64EEvPKiPii)
        .other          _Z7reduce2ILj64EEvPKiPii,@"STO_CUDA_ENTRY STV_DEFAULT"
_Z7reduce2ILj64EEvPKiPii:
.text._Z7reduce2ILj64EEvPKiPii:
        /* <DEDUP_REMOVED lines=39> */
[----:B------:R-:W-:-:S13]  /*0270*/  ISETP.GT.U32.AND P0, PT, R11, 0x1, PT ;  /* 0x000000010b00780c */ /* 0x000fda0003f04070 */
[----:B------:R-:W-:Y:S01]  /*0280*/  @!P0 IMAD R6, R11, 0x78, R6 ;  /* 0x000000780b068824 */ /* 0x000fe200078e0206 */
        /* <DEDUP_REMOVED lines=8> */
[----:B0-----:R-:W-:-:S05]  /*0310*/  @!P0 IADD3 R3, PT, PT, R2, R3, RZ ;  /* 0x0000000302038210 */ /* 0x001fca0007ffe0ff */
[----:B------:R-:W-:Y:S01]  /*0320*/  @!P0 STS [R6], R3 ;  /* 0x0000000306008388 */ /* 0x000fe20000000800 */
[----:B------:R-:W-:Y:S06]  /*0330*/  BAR.SYNC.DEFER_BLOCKING 0x0 ;  /* 0x0000000000007b1d */ /* 0x000fec0000010000 */
[----:B------:R-:W-:Y:S04]  /*0340*/  @!P1 LDS R2, [UR4+0x80] ;  /* 0x00008004ff029984 */ /* 0x000fe80008000800 */
[----:B------:R-:W0:Y:S02]  /*0350*/  @!P1 LDS R5, [UR4] ;  /* 0x00000004ff059984 */ /* 0x000e240008000800 */
[----:B0-----:R-:W-:-:S05]  /*0360*/  @!P1 IMAD.IADD R2, R2, 0x1, R5 ;  /* 0x0000000102029824 */ /* 0x001fca00078e0205 */
        /* <DEDUP_REMOVED lines=8> */
.L_x_18:
        /* <DEDUP_REMOVED lines=9> */
.L_x_72:


//--------------------- .text._Z7reduce1ILj64EEvPKiPii --------------------------
	.section	.text._Z7reduce1ILj64EEvPKiPii,"ax",@progbits
	.align	128
        .global         _Z7reduce1ILj64EEvPKiPii
        .type           _Z7reduce1ILj64EEvPKiPii,@function
        .size           _Z7reduce1ILj64EEvPKiPii,(.L_x_73 - _Z7reduce1ILj64EEvPKiPii)
        .other          _Z7reduce1ILj64EEvPKiPii,@"STO_CUDA_ENTRY STV_DEFAULT"
_Z7reduce1ILj64EEvPKiPii:
.text._Z7reduce1ILj64EEvPKiPii:
        /* <DEDUP_REMOVED lines=61> */
.L_x_19:
        /* <DEDUP_REMOVED lines=11> */
.L_x_73:


//--------------------- .text._Z7reduce7ILj128EEvPKiPii --------------------------
	.section	.text._Z7reduce7ILj128EEvPKiPii,"ax",@progbits
	.align	128
        .global         _Z7reduce7ILj128EEvPKiPii
        .type           _Z7reduce7ILj128EEvPKiPii,@function
        .size           _Z7reduce7ILj128EEvPKiPii,(.L_x_74 - _Z7reduce7ILj128EEvPKiPii)
        .other          _Z7reduce7ILj128EEvPKiPii,@"STO_CUDA_ENTRY STV_DEFAULT"
_Z7reduce7ILj128EEvPKiPii:
.text._Z7reduce7ILj128EEvPKiPii:
        /* <DEDUP_REMOVED lines=14> */
.L_x_22:
[C---:B------:R-:W-:Y:S02]  /*00e0*/  VIADD R7, R2.reuse, 0x80 ;  /* 0x0000008002077836 */ /* 0x040fe40000000000 */
[----:B-1----:R-:W-:-:S03]  /*00f0*/  IMAD.WIDE.U32 R4, R2, 0x4, R8 ;  /* 0x0000000402047825 */ /* 0x002fc600078e0008 */
[----:B------:R-:W-:-:S03]  /*0100*/  ISETP.GE.U32.AND P0, PT, R7, UR8, PT ;  /* 0x0000000807007c0c */ /* 0x000fc6000bf06070 */
[----:B------:R-:W2:Y:S10]  /*0110*/  LDG.E.CONSTANT R5, desc[UR6][R4.64] ;  /* 0x0000000604057981 */ /* 0x000eb4000c1e9900 */
[----:B------:R-:W-:-:S06]  /*0120*/  @!P0 IMAD.WIDE.U32 R6, R7, 0x4, R8 ;  /* 0x0000000407068825 */ /* 0x000fcc00078e0008 */
[----:B------:R-:W3:Y:S01]  /*0130*/  @!P0 LDG.E.CONSTANT R7, desc[UR6][R6.64] ;  /* 0x0000000606078981 */ /* 0x000ee2000c1e9900 */
[----:B0-----:R-:W-:-:S05]  /*0140*/  IMAD R2, R11, 0x100, R2 ;  /* 0x000001000b027824 */ /* 0x001fca00078e0202 */
[----:B------:R-:W-:Y:S02]  /*0150*/  ISETP.GE.U32.AND P1, PT, R2, UR8, PT ;  /* 0x0000000802007c0c */ /* 0x000fe4000bf26070 */
[----:B--2---:R-:W-:-:S05]  /*0160*/  IADD3 R10, PT, PT, R5, R10, RZ ;  /* 0x0000000a050a7210 */ /* 0x004fca0007ffe0ff */
[----:B---3--:R-:W-:-:S06]  /*0170*/  @!P0 IMAD.IADD R10, R10, 0x1, R7 ;  /* 0x000000010a0a8824 */ /* 0x008fcc00078e0207 */
[----:B------:R-:W-:Y:S05]  /*0180*/  @!P1 BRA `(.L_x_22) ;  /* 0xfffffffc00d49947 */ /* 0x000fea000383ffff */
.L_x_21:
[----:B------:R-:W-:Y:S05]  /*0190*/  BSYNC.RECONVERGENT B0 ;  /* 0x0000000000007941 */ /* 0x000fea0003800200 */
.L_x_20:
[----:B------:R-:W0:Y:S01]  /*01a0*/  S2UR UR5, SR_CgaCtaId ;  /* 0x00000000000579c3 */ /* 0x000e220000008800 */
[----:B------:R-:W-:Y:S01]  /*01b0*/  UMOV UR4, 0x400 ;  /* 0x0000040000047882 */ /* 0x000fe20000000000 */
[C---:B------:R-:W-:Y:S02]  /*01c0*/  ISETP.GT.U32.AND P0, PT, R3.reuse, 0x3f, PT ;  /* 0x0000003f0300780c */ /* 0x040fe40003f04070 */
[----:B------:R-:W-:Y:S01]  /*01d0*/  ISETP.GT.U32.AND P1, PT, R3, 0x1f, PT ;  /* 0x0000001f0300780c */ /* 0x000fe20003f24070 */
[----:B0-----:R-:W-:-:S06]  /*01e0*/  ULEA UR4, UR5, UR4, 0x18 ;  /* 0x0000000405047291 */ /* 0x001fcc000f8ec0ff */
[----:B------:R-:W-:-:S05]  /*01f0*/  LEA R5, R3, UR4, 0x2 ;  /* 0x0000000403057c11 */ /* 0x000fca000f8e10ff */
[----:B------:R-:W-:Y:S01]  /*0200*/  STS [R5], R10 ;  /* 0x0000000a05007388 */ /* 0x000fe20000000800 */
[----:B------:R-:W-:Y:S06]  /*0210*/  BAR.SYNC.DEFER_BLOCKING 0x0 ;  /* 0x0000000000007b1d */ /* 0x000fec0000010000 */
[----:B------:R-:W-:Y:S04]  /*0220*/  @!P0 LDS R2, [R5+0x100] ;  /* 0x0001000005028984 */ /* 0x000fe80000000800 */
[----:B------:R-:W0:Y:S02]  /*0230*/  @!P0 LDS R7, [R5] ;  /* 0x0000000005078984 */ /* 0x000e240000000800 */
[----:B0-----:R-:W-:-:S05]  /*0240*/  @!P0 IADD3 R2, PT, PT, R2, R7, RZ ;  /* 0x0000000702028210 */ /* 0x001fca0007ffe0ff */
[----:B------:R0:W-:Y:S01]  /*0250*/  @!P0 STS [R5], R2 ;  /* 0x0000000205008388 */ /* 0x0001e20000000800 */
[----:B------:R-:W-:Y:S06]  /*0260*/  BAR.SYNC.DEFER_BLOCKING 0x0 ;  /* 0x0000000000007b1d */ /* 0x000fec0000010000 */
[----:B------:R-:W-:Y:S05]  /*0270*/  @P1 EXIT ;  /* 0x000000000000194d */ /* 0x000fea0003800000 */
[----:B0-----:R-:W-:Y:S01]  /*0280*/  LDS R2, [R5+0x80] ;  /* 0x0000800005027984 */ /* 0x001fe20000000800 */
[----:B------:R-:W-:-:S03]  /*0290*/  ISETP.NE.AND P0, PT, R3, RZ, PT ;  /* 0x000000ff0300720c */ /* 0x000fc60003f05270 */
        /* <DEDUP_REMOVED lines=22> */
[----:B------:R0:W-:Y:S01]  /*0400*/  STS [R5], R4 ;  /* 0x0000000405007388 */ /* 0x0001e20000000800 */
[----:B------:R-:W-:Y:S05]  /*0410*/  @P0 EXIT ;  /* 0x000000000000094d */ /* 0x000fea0003800000 */
[----:B0-----:R-:W0:Y:S01]  /*0420*/  LDS R5, [UR4] ;  /* 0x00000004ff057984 */ /* 0x001e220008000800 */
[----:B------:R-:W1:Y:S02]  /*0430*/  LDC.64 R2, c[0x0][0x388] ;  /* 0x0000e200ff027b82 */ /* 0x000e640000000a00 */
[----:B-1----:R-:W-:-:S05]  /*0440*/  IMAD.WIDE.U32 R2, R0, 0x4, R2 ;  /* 0x0000000400027825 */ /* 0x002fca00078e0002 */
[----:B0-----:R-:W-:Y:S01]  /*0450*/  STG.E desc[UR6][R2.64], R5 ;  /* 0x0000000502007986 */ /* 0x001fe2000c101906 */
[----:B------:R-:W-:Y:S05]  /*0460*/  EXIT ;  /* 0x000000000000794d */ /* 0x000fea0003800000 */
.L_x_23:
        /* <DEDUP_REMOVED lines=9> */
.L_x_74:


//--------------------- .text._Z7reduce6ILj128EEvPKiPii --------------------------
	.section	.text._Z7reduce6ILj128EEvPKiPii,"ax",@progbits
	.align	128
        .global         _Z7reduce6ILj128EEvPKiPii
        .type           _Z7reduce6ILj128EEvPKiPii,@function
        .size           _Z7reduce6ILj128EEvPKiPii,(.L_x_75 - _Z7reduce6ILj128EEvPKiPii)
        .other          _Z7reduce6ILj128EEvPKiPii,@"STO_CUDA_ENTRY STV_DEFAULT"
_Z7reduce6ILj128EEvPKiPii:
.text._Z7reduce6ILj128EEvPKiPii:
        /* <DEDUP_REMOVED lines=22> */
[----:B------:R-:W-:Y:S01]  /*0160*/  STS [R9], R2 ;  /* 0x0000000209007388 */ /* 0x000fe20000000800 */
[----:B------:R-:W-:Y:S06]  /*0170*/  BAR.SYNC.DEFER_BLOCKING 0x0 ;  /* 0x0000000000007b1d */ /* 0x000fec0000010000 */
[----:B------:R-:W-:Y:S04]  /*0180*/  @!P1 LDS R8, [R9+0x100] ;  /* 0x0001000009089984 */ /* 0x000fe80000000800 */
[----:B------:R-:W0:Y:S01]  /*0190*/  @!P1 LDS R5, [R9] ;  /* 0x0000000009059984 */ /* 0x000e220000000800 */
[----:B------:R-:W-:-:S02]  /*01a0*/  ISETP.GT.U32.AND P0, PT, R3, 0x1f, PT ;  /* 0x0000001f0300780c */ /* 0x000fc40003f04070 */
[----:B0-----:R-:W-:-:S05]  /*01b0*/  @!P1 IADD3 R8, PT, PT, R8, R5, RZ ;  /* 0x0000000508089210 */ /* 0x001fca0007ffe0ff */
[----:B------:R0:W-:Y:S01]  /*01c0*/  @!P1 STS [R9], R8 ;  /* 0x0000000809009388 */ /* 0x0001e20000000800 */
        /* <DEDUP_REMOVED lines=16> */
[----:B0-----:R-:W0:Y:S02]  /*02d0*/  LDS R8, [R9] ;  /* 0x0000000009087984 */ /* 0x001e240000000800 */
        /* <DEDUP_REMOVED lines=11> */
[----:B------:R-:W1:Y:S01]  /*0390*/  LDS R5, [UR4] ;  /* 0x00000004ff057984 */ /* 0x000e620008000800 */
[----:B------:R-:W2:Y:S02]  /*03a0*/  LDC.64 R2, c[0x0][0x388] ;  /* 0x0000e200ff027b82 */ /* 0x000ea40000000a00 */
[----:B--2---:R-:W-:-:S05]  /*03b0*/  IMAD.WIDE.U32 R2, R0, 0x4, R2 ;  /* 0x0000000400027825 */ /* 0x004fca00078e0002 */
[----:B-1----:R-:W-:Y:S01]  /*03c0*/  STG.E desc[UR6][R2.64], R5 ;  /* 0x0000000502007986 */ /* 0x002fe2000c101906 */
[----:B------:R-:W-:Y:S05]  /*03d0*/  EXIT ;  /* 0x000000000000794d */ /* 0x000fea0003800000 */
.L_x_24:
        /* <DEDUP_REMOVED lines=10> */
.L_x_75:


//--------------------- .text._Z7reduce5ILj128EEvPKiPii --------------------------
	.section	.text._Z7reduce5ILj128EEvPKiPii,"ax",@progbits
	.align	128
        .global         _Z7reduce5ILj128EEvPKiPii
        .type           _Z7reduce5ILj128EEvPKiPii,@function
        .size           _Z7reduce5ILj128EEvPKiPii,(.L_x_76 - _Z7reduce5ILj128EEvPKiPii)
        .other          _Z7reduce5ILj128EEvPKiPii,@"STO_CUDA_ENTRY STV_DEFAULT"
_Z7reduce5ILj128EEvPKiPii:
.text._Z7reduce5ILj128EEvPKiPii:
        /* <DEDUP_REMOVED lines=62> */
.L_x_25:
        /* <DEDUP_REMOVED lines=10> */
.L_x_76:


//--------------------- .text._Z7reduce4ILj128EEvPKiPii --------------------------
	.section	.text._Z7reduce4ILj128EEvPKiPii,"ax",@progbits
	.align	128
        .global         _Z7reduce4ILj128EEvPKiPii
        .type           _Z7reduce4ILj128EEvPKiPii,@function
        .size           _Z7reduce4ILj128EEvPKiPii,(.L_x_77 - _Z7reduce4ILj128EEvPKiPii)
        .other          _Z7reduce4ILj128EEvPKiPii,@"STO_CUDA_ENTRY STV_DEFAULT"
_Z7reduce4ILj128EEvPKiPii:
.text._Z7reduce4ILj128EEvPKiPii:
        /* <DEDUP_REMOVED lines=56> */
[----:B------:R-:W-:-:S02]  /*0380*/  ISETP.NE.AND P0, PT, R3, RZ, PT ;  /* 0x000000ff0300720c */ /* 0x000fc40003f05270 */
[----:B0-----:R-:W-:-:S05]  /*0390*/  @!P1 IADD3 R2, PT, PT, R2, R5, RZ ;  /* 0x0000000502029210 */ /* 0x001fca0007ffe0ff */
[----:B------:R-:W-:Y:S01]  /*03a0*/  @!P1 STS [R9], R2 ;  /* 0x0000000209009388 */ /* 0x000fe20000000800 */
[----:B------:R-:W-:Y:S06]  /*03b0*/  BAR.SYNC.DEFER_BLOCKING 0x0 ;  /* 0x0000000000007b1d */ /* 0x000fec0000010000 */
[----:B------:R-:W-:Y:S04]  /*03c0*/  @!P0 LDS R3, [UR4+0x4] ;  /* 0x00000404ff038984 */ /* 0x000fe80008000800 */
[----:B------:R-:W0:Y:S02]  /*03d0*/  @!P0 LDS R6, [R9] ;  /* 0x0000000009068984 */ /* 0x000e240000000800 */
[----:B0-----:R-:W-:-:S05]  /*03e0*/  @!P0 IMAD.IADD R6, R3, 0x1, R6 ;  /* 0x0000000103068824 */ /* 0x001fca00078e0206 */
        /* <DEDUP_REMOVED lines=8> */
.L_x_26:
        /* <DEDUP_REMOVED lines=9> */
.L_x_77:


//--------------------- .text._Z7reduce3ILj128EEvPKiPii --------------------------
	.section	.text._Z7reduce3ILj128EEvPKiPii,"ax",@progbits
	.align	128
        .global         _Z7reduce3ILj128EEvPKiPii
        .type           _Z7reduce3ILj128EEvPKiPii,@function
        .size           _Z7reduce3ILj128EEvPKiPii,(.L_x_78 - _Z7reduce3ILj128EEvPKiPii)
        .other          _Z7reduce3ILj128EEvPKiPii,@"STO_CUDA_ENTRY STV_DEFAULT"
_Z7reduce3ILj128EEvPKiPii:
.text._Z7reduce3ILj128EEvPKiPii:
        /* <DEDUP_REMOVED lines=65> */
.L_x_27:
        /* <DEDUP_REMOVED lines=15> */
.L_x_78:


//--------------------- .text._Z7reduce2ILj128EEvPKiPii --------------------------
	.section	.text._Z7reduce2ILj128EEvPKiPii,"ax",@progbits
	.align	128
        .global         _Z7reduce2ILj128EEvPKiPii
        .type           _Z7reduce2ILj128EEvPKiPii,@function
        .size           _Z7reduce2ILj128EEvPKiPii,(.L_x_79 - _Z7reduce2ILj128EEvPKiPii)
        .other          _Z7reduce2ILj128EEvPKiPii,@"STO_CUDA_ENTRY STV_DEFAULT"
_Z7reduce2ILj128EEvPKiPii:
.text._Z7reduce2ILj128EEvPKiPii:
        /* <DEDUP_REMOVED lines=32> */
[----:B------:R-:W-:-:S05]  /*0200*/  ISETP.GT.U32.AND P0, PT, R3, 0x7, PT ;  /* 0x000000070300780c */ /* 0x000fca0003f04070 */
[----:B------:R-:W-:Y:S04]  /*0210*/  @!P1 LDS R6, [R2+0x10] ;  /* 0x0000100002069984 */ /* 0x000fe80000000800 */
[----:B------:R-:W0:Y:S02]  /*0220*/  @!P1 LDS R7, [R2] ;  /* 0x0000000002079984 */ /* 0x000e240000000800 */
[----:B0-----:R-:W-:Y:S02]  /*0230*/  @!P1 IADD3 R7, PT, PT, R6, R7, RZ ;  /* 0x0000000706079210 */ /* 0x001fe40007ffe0ff */
[----:B------:R-:W-:-:S03]  /*0240*/  @!P0 IMAD R6, R3, 0x38, R8 ;  /* 0x0000003803068824 */ /* 0x000fc600078e0208 */
        /* <DEDUP_REMOVED lines=33> */
.L_x_28:
        /* <DEDUP_REMOVED lines=10> */
.L_x_79:


//--------------------- .text._Z7reduce1ILj128EEvPKiPii --------------------------
	.section	.text._Z7reduce1ILj128EEvPKiPii,"ax",@progbits
	.align	128
        .global         _Z7reduce1ILj128EEvPKiPii
        .type           _Z7reduce1ILj128EEvPKiPii,@function
        .size           _Z7reduce1ILj128EEvPKiPii,(.L_x_80 - _Z7reduce1ILj128EEvPKiPii)
        .other          _Z7reduce1ILj128EEvPKiPii,@"STO_CUDA_ENTRY STV_DEFAULT"
_Z7reduce1ILj128EEvPKiPii:
.text._Z7reduce1ILj128EEvPKiPii:
        /* <DEDUP_REMOVED lines=67> */
.L_x_29:
        /* <DEDUP_REMOVED lines=13> */
.L_x_80:


//--------------------- .text._Z7reduce7ILj256EEvPKiPii --------------------------
	.section	.text._Z7reduce7ILj256EEvPKiPii,"ax",@progbits
	.align	128
        .global         _Z7reduce7ILj256EEvPKiPii
        .type           _Z7reduce7ILj256EEvPKiPii,@function
        .size           _Z7reduce7ILj256EEvPKiPii,(.L_x_81 - _Z7reduce7ILj256EEvPKiPii)
        .other          _Z7reduce7ILj256EEvPKiPii,@"STO_CUDA_ENTRY STV_DEFAULT"
_Z7reduce7ILj256EEvPKiPii:
.text._Z7reduce7ILj256EEvPKiPii:
        /* <DEDUP_REMOVED lines=14> */
.L_x_32:
        /* <DEDUP_REMOVED lines=11> */
.L_x_31:
[----:B------:R-:W-:Y:S05]  /*0190*/  BSYNC.RECONVERGENT B0 ;  /* 0x0000000000007941 */ /* 0x000fea0003800200 */
.L_x_30:
        /* <DEDUP_REMOVED lines=25> */
[----:B0-----:R-:W-:Y:S04]  /*0330*/  LDS R4, [R5+0x40] ;  /* 0x0000400005047984 */ /* 0x001fe80000000800 */
        /* <DEDUP_REMOVED lines=25> */
.L_x_33:
        /* <DEDUP_REMOVED lines=11> */
.L_x_81:


//--------------------- .text._Z7reduce6ILj256EEvPKiPii --------------------------
	.section	.text._Z7reduce6ILj256EEvPKiPii,"ax",@progbits
	.align	128
        .global         _Z7reduce6ILj256EEvPKiPii
        .type           _Z7reduce6ILj256EEvPKiPii,@function
        .size           _Z7reduce6ILj256EEvPKiPii,(.L_x_82 - _Z7reduce6ILj256EEvPKiPii)
        .other          _Z7reduce6ILj256EEvPKiPii,@"STO_CUDA_ENTRY STV_DEFAULT"
_Z7reduce6ILj256EEvPKiPii:
.text._Z7reduce6ILj256EEvPKiPii:
        /* <DEDUP_REMOVED lines=68> */
.L_x_34:
        /* <DEDUP_REMOVED lines=12> */
.L_x_82:


//--------------------- .text._Z7reduce5ILj256EEvPKiPii --------------------------
	.section	.text._Z7reduce5ILj256EEvPKiPii,"ax",@progbits
	.align	128
        .global         _Z7reduce5ILj256EEvPKiPii
        .type           _Z7reduce5ILj256EEvPKiPii,@function
        .size           _Z7reduce5ILj256EEvPKiPii,(.L_x_83 - _Z7reduce5ILj256EEvPKiPii)
        .other          _Z7reduce5ILj256EEvPKiPii,@"STO_CUDA_ENTRY STV_DEFAULT"
_Z7reduce5ILj256EEvPKiPii:
.text._Z7reduce5ILj256EEvPKiPii:
        /* <DEDUP_REMOVED lines=68> */
.L_x_35:
        /* <DEDUP_REMOVED lines=12> */
.L_x_83:


//--------------------- .text._Z7reduce4ILj256EEvPKiPii --------------------------
	.section	.text._Z7reduce4ILj256EEvPKiPii,"ax",@progbits
	.align	128
        .global         _Z7reduce4ILj256EEvPKiPii
        .type           _Z7reduce4ILj256EEvPKiPii,@function
        .size           _Z7reduce4ILj256EEvPKiPii,(.L_x_84 - _Z7reduce4ILj256EEvPKiPii)
        .other          _Z7reduce4ILj256EEvPKiPii,@"STO_CUDA_ENTRY STV_DEFAULT"
_Z7reduce4ILj256EEvPKiPii:
.text._Z7reduce4ILj256EEvPKiPii:
        /* <DEDUP_REMOVED lines=77> */
.L_x_36:
        /* <DEDUP_REMOVED lines=11> */
.L_x_84:


//--------------------- .text._Z7reduce3ILj256EEvPKiPii --------------------------
	.section	.text._Z7reduce3ILj256EEvPKiPii,"ax",@progbits
	.align	128
        .global         _Z7reduce3ILj256EEvPKiPii
        .type           _Z7reduce3ILj256EEvPKiPii,@function
        .size           _Z7reduce3ILj256EEvPKiPii,(.L_x_85 - _Z7reduce3ILj256EEvPKiPii)
        .other          _Z7reduce3ILj256EEvPKiPii,@"STO_CUDA_ENTRY STV_DEFAULT"
_Z7reduce3ILj256EEvPKiPii:
.text._Z7reduce3ILj256EEvPKiPii:
        /* <DEDUP_REMOVED lines=71> */
.L_x_37:
        /* <DEDUP_REMOVED lines=9> */
.L_x_85:


//--------------------- .text._Z7reduce2ILj256EEvPKiPii --------------------------
	.section	.text._Z7reduce2ILj256EEvPKiPii,"ax",@progbits
	.align	128
        .global         _Z7reduce2ILj256EEvPKiPii
        .type           _Z7reduce2ILj256EEvPKiPii,@function
        .size           _Z7reduce2ILj256EEvPKiPii,(.L_x_86 - _Z7reduce2ILj256EEvPKiPii)
        .other          _Z7reduce2ILj256EEvPKiPii,@"STO_CUDA_ENTRY STV_DEFAULT"
_Z7reduce2ILj256EEvPKiPii:
.text._Z7reduce2ILj256EEvPKiPii:
        /* <DEDUP_REMOVED lines=77> */
.L_x_38:
        /* <DEDUP_REMOVED lines=11> */
.L_x_86:


//--------------------- .text._Z7reduce1ILj256EEvPKiPii --------------------------
	.section	.text._Z7reduce1ILj256EEvPKiPii,"ax",@progbits
	.align	128
        .global         _Z7reduce1ILj256EEvPKiPii
        .type           _Z7reduce1ILj256EEvPKiPii,@function
        .size           _Z7reduce1ILj256EEvPKiPii,(.L_x_87 - _Z7reduce1ILj256EEvPKiPii)
        .other          _Z7reduce1ILj256EEvPKiPii,@"STO_CUDA_ENTRY STV_DEFAULT"
_Z7reduce1ILj256EEvPKiPii:
.text._Z7reduce1ILj256EEvPKiPii:
        /* <DEDUP_REMOVED lines=73> */
.L_x_39:
        /* <DEDUP_REMOVED lines=15> */
.L_x_87:


//--------------------- .text._Z7reduce7ILj512EEvPKiPii --------------------------
	.section	.text._Z7reduce7ILj512EEvPKiPii,"ax",@progbits
	.align	128
        .global         _Z7reduce7ILj512EEvPKiPii
        .type           _Z7reduce7ILj512EEvPKiPii,@function
        .size           _Z7reduce7ILj512EEvPKiPii,(.L_x_88 - _Z7reduce7ILj512EEvPKiPii)
        .other          _Z7reduce7ILj512EEvPKiPii,@"STO_CUDA_ENTRY STV_DEFAULT"
_Z7reduce7ILj512EEvPKiPii:
.text._Z7reduce7ILj512EEvPKiPii:
[----:B------:R-:W-:Y:S01]  /*0000*/  LDC R1, c[0x0][0x37c] ;  /* 0x0000df00ff017b82 */ /* 0x000fe20000000800 */
[----:B------:R-:W0:Y:S01]  /*0010*/  S2R R0, SR_CTAID.X ;  /* 0x0000000000007919 */ /* 0x000e220000002500 */
[----:B------:R-:W1:Y:S01]  /*0020*/  LDCU UR4, c[0x0][0x390] ;  /* 0x00007200ff0477ac */ /* 0x000e620008000800 */
[----:B------:R-:W-:Y:S01]  /*0030*/  BSSY.RECONVERGENT B0, `(.L_x_40) ;  /* 0x0000017000007945 */ /* 0x000fe20003800200 */
[----:B------:R-:W-:Y:S01]  /*0040*/  IMAD.MOV.U32 R10, RZ, RZ, RZ ;  /* 0x000000ffff0a7224 */ /* 0x000fe200078e00ff */
[----:B------:R-:W2:Y:S01]  /*0050*/  S2R R2, SR_TID.X ;  /* 0x0000000000027919 */ /* 0x000ea20000002100 */
[----:B------:R-:W3:Y:S01]  /*0060*/  LDCU.64 UR6, c[0x0][0x358] ;  /* 0x00006b00ff0677ac */ /* 0x000ee20008000a00 */
[----:B------:R-:W4:Y:S01]  /*0070*/  LDCU UR8, c[0x0][0x390] ;  /* 0x00007200ff0877ac */ /* 0x000f220008000800 */
[----:B0-----:R-:W-:-:S05]  /*0080*/  IMAD.SHL.U32 R3, R0, 0x400, RZ ;  /* 0x0000040000037824 */ /* 0x001fca00078e00ff */
[----:B--2---:R-:W-:-:S04]  /*0090*/  LOP3.LUT R3, R3, R2, RZ, 0xfc, !PT ;  /* 0x0000000203037212 */ /* 0x004fc800078efcff */
[----:B-1----:R-:W-:-:S13]  /*00a0*/  ISETP.GE.U32.AND P0, PT, R3, UR4, PT ;  /* 0x0000000403007c0c */ /* 0x002fda000bf06070 */
[----:B---34-:R-:W-:Y:S05]  /*00b0*/  @P0 BRA `(.L_x_41) ;  /* 0x0000000000380947 */ /* 0x018fea0003800000 */
[----:B------:R-:W0:Y:S01]  /*00c0*/  LDC R12, c[0x0][0x370] ;  /* 0x0000dc00ff0c7b82 */ /* 0x000e220000000800 */
[----:B------:R-:W-:-:S07]  /*00d0*/  HFMA2 R10, -RZ, RZ, 0, 0 ;  /* 0x00000000ff0a7431 */ /* 0x000fce00000001ff */
[----:B------:R-:W1:Y:S02]  /*00e0*/  LDC.64 R8, c[0x0][0x380] ;  /* 0x0000e000ff087b82 */ /* 0x000e640000000a00 */
.L_x_42:
        /* <DEDUP_REMOVED lines=11> */
.L_x_41:
[----:B------:R-:W-:Y:S05]  /*01a0*/  BSYNC.RECONVERGENT B0 ;  /* 0x0000000000007941 */ /* 0x000fea0003800200 */
.L_x_40:
        /* <DEDUP_REMOVED lines=53> */
[----:B0-----:R-:W0:Y:S02]  /*0500*/  LDC.64 R2, c[0x0][0x388] ;  /* 0x0000e200ff027b82 */ /* 0x001e240000000a00 */
[----:B0-----:R-:W-:-:S05]  /*0510*/  IMAD.WIDE.U32 R2, R0, 0x4, R2 ;  /* 0x0000000400027825 */ /* 0x001fca00078e0002 */
[----:B-1----:R-:W-:Y:S01]  /*0520*/  STG.E desc[UR6][R2.64], R5 ;  /* 0x0000000502007986 */ /* 0x002fe2000c101906 */
[----:B------:R-:W-:Y:S05]  /*0530*/  EXIT ;  /* 0x000000000000794d */ /* 0x000fea0003800000 */
.L_x_43:
        /* <DEDUP_REMOVED lines=12> */
.L_x_88:


//--------------------- .text._Z7reduce6ILj512EEvPKiPii --------------------------
	.section	.text._Z7reduce6ILj512EEvPKiPii,"ax",@progbits
	.align	128
        .global         _Z7reduce6ILj512EEvPKiPii
        .type           _Z7reduce6ILj512EEvPKiPii,@function
        .size           _Z7reduce6ILj512EEvPKiPii,(.L_x_89 - _Z7reduce6ILj512EEvPKiPii)
        .other          _Z7reduce6ILj512EEvPKiPii,@"STO_CUDA_ENTRY STV_DEFAULT"
_Z7reduce6ILj512EEvPKiPii:
.text._Z7reduce6ILj512EEvPKiPii:
[----:B------:R-:W-:Y:S01]  /*0000*/  LDC R1, c[0x0][0x37c] ;  /* 0x0000df00ff017b82 */ /* 0x000fe20000000800 */
[----:B------:R-:W0:Y:S01]  /*0010*/  S2R R0, SR_CTAID.X ;  /* 0x0000000000007919 */ /* 0x000e220000002500 */
[----:B------:R-:W1:Y:S01]  /*0020*/  LDCU UR4, c[0x0][0x390] ;  /* 0x00007200ff0477ac */ /* 0x000e620008000800 */
[----:B------:R-:W-:Y:S01]  /*0030*/  HFMA2 R8, -RZ, RZ, 0, 0 ;  /* 0x00000000ff087431 */ /* 0x000fe200000001ff */
[----:B------:R-:W2:Y:S01]  /*0040*/  S2R R2, SR_TID.X ;  /* 0x0000000000027919 */ /* 0x000ea20000002100 */
[----:B------:R-:W3:Y:S01]  /*0050*/  LDCU.64 UR6, c[0x0][0x358] ;  /* 0x00006b00ff0677ac */ /* 0x000ee20008000a00 */
[----:B0-----:R-:W-:-:S05]  /*0060*/  IMAD.SHL.U32 R3, R0, 0x400, RZ ;  /* 0x0000040000037824 */ /* 0x001fca00078e00ff */
[----:B--2---:R-:W-:-:S04]  /*0070*/  LOP3.LUT R3, R3, R2, RZ, 0xfc, !PT ;  /* 0x0000000203037212 */ /* 0x004fc800078efcff */
[C---:B-1----:R-:W-:Y:S01]  /*0080*/  ISETP.GE.U32.AND P0, PT, R3.reuse, UR4, PT ;  /* 0x0000000403007c0c */ /* 0x042fe2000bf06070 */
[----:B------:R-:W-:-:S05]  /*0090*/  VIADD R9, R3, 0x200 ;  /* 0x0000020003097836 */ /* 0x000fca0000000000 */
[----:B------:R-:W-:-:S07]  /*00a0*/  ISETP.GE.U32.AND P1, PT, R9, UR4, PT ;  /* 0x0000000409007c0c */ /* 0x000fce000bf26070 */
[----:B------:R-:W0:Y:S08]  /*00b0*/  @!P0 LDC.64 R4, c[0x0][0x380] ;  /* 0x0000e000ff048b82 */ /* 0x000e300000000a00 */
[----:B------:R-:W1:Y:S01]  /*00c0*/  @!P1 LDC.64 R6, c[0x0][0x380] ;  /* 0x0000e000ff069b82 */ /* 0x000e620000000a00 */
[----:B0-----:R-:W-:-:S05]  /*00d0*/  @!P0 IMAD.WIDE.U32 R4, R3, 0x4, R4 ;  /* 0x0000000403048825 */ /* 0x001fca00078e0004 */
[----:B---3--:R-:W2:Y:S01]  /*00e0*/  @!P0 LDG.E.CONSTANT R8, desc[UR6][R4.64] ;  /* 0x0000000604088981 */ /* 0x008ea2000c1e9900 */
        /* <DEDUP_REMOVED lines=60> */
.L_x_44:
        /* <DEDUP_REMOVED lines=13> */
.L_x_89:


//--------------------- .text._Z7reduce5ILj512EEvPKiPii --------------------------
	.section	.text._Z7reduce5ILj512EEvPKiPii,"ax",@progbits
	.align	128
        .global         _Z7reduce5ILj512EEvPKiPii
        .type           _Z7reduce5ILj512EEvPKiPii,@function
        .size           _Z7reduce5ILj512EEvPKiPii,(.L_x_90 - _Z7reduce5ILj512EEvPKiPii)
        .other          _Z7reduce5ILj512EEvPKiPii,@"STO_CUDA_ENTRY STV_DEFAULT"
_Z7reduce5ILj512EEvPKiPii:
.text._Z7reduce5ILj512EEvPKiPii:
        /* <DEDUP_REMOVED lines=75> */
.L_x_45:
        /* <DEDUP_REMOVED lines=13> */
.L_x_90:


//--------------------- .text._Z7reduce4ILj512EEvPKiPii --------------------------
	.section	.text._Z7reduce4ILj512EEvPKiPii,"ax",@progbits
	.align	128
        .global         _Z7reduce4ILj512EEvPKiPii
        .type           _Z7reduce4ILj512EEvPKiPii,@function
        .size           _Z7reduce4ILj512EEvPKiPii,(.L_x_91 - _Z7reduce4ILj512EEvPKiPii)
        .other          _Z7reduce4ILj512EEvPKiPii,@"STO_CUDA_ENTRY STV_DEFAULT"
_Z7reduce4ILj512EEvPKiPii:
.text._Z7reduce4ILj512EEvPKiPii:
[----:B------:R-:W-:Y:S01]  /*0000*/  LDC R1, c[0x0][0x37c] ;  /* 0x0000df00ff017b82 */ /* 0x000fe20000000800 */
[----:B------:R-:W0:Y:S01]  /*0010*/  S2R R0, SR_CTAID.X ;  /* 0x0000000000007919 */ /* 0x000e220000002500 */
[----:B------:R-:W1:Y:S01]  /*0020*/  LDCU UR4, c[0x0][0x390] ;  /* 0x00007200ff0477ac */ /* 0x000e620008000800 */
[----:B------:R-:W-:Y:S01]  /*0030*/  IMAD.MOV.U32 R8, RZ, RZ, RZ ;  /* 0x000000ffff087224 */ /* 0x000fe200078e00ff */
        /* <DEDUP_REMOVED lines=80> */
.L_x_46:
        /* <DEDUP_REMOVED lines=12> */
.L_x_91:


//--------------------- .text._Z7reduce3ILj512EEvPKiPii --------------------------
	.section	.text._Z7reduce3ILj512EEvPKiPii,"ax",@progbits
	.align	128
        .global         _Z7reduce3ILj512EEvPKiPii
        .type           _Z7reduce3ILj512EEvPKiPii,@function
        .size           _Z7reduce3ILj512EEvPKiPii,(.L_x_92 - _Z7reduce3ILj512EEvPKiPii)
        .other          _Z7reduce3ILj512EEvPKiPii,@"STO_CUDA_ENTRY STV_DEFAULT"
_Z7reduce3ILj512EEvPKiPii:
.text._Z7reduce3ILj512EEvPKiPii:
        /* <DEDUP_REMOVED lines=77> */
.L_x_47:
        /* <DEDUP_REMOVED lines=11> */
.L_x_92:


//--------------------- .text._Z7reduce2ILj512EEvPKiPii --------------------------
	.section	.text._Z7reduce2ILj512EEvPKiPii,"ax",@progbits
	.align	128
        .global         _Z7reduce2ILj512EEvPKiPii
        .type           _Z7reduce2ILj512EEvPKiPii,@function
        .size           _Z7reduce2ILj512EEvPKiPii,(.L_x_93 - _Z7reduce2ILj512EEvPKiPii)
        .other          _Z7reduce2ILj512EEvPKiPii,@"STO_CUDA_ENTRY STV_DEFAULT"
_Z7reduce2ILj512EEvPKiPii:
.text._Z7reduce2ILj512EEvPKiPii:
        /* <DEDUP_REMOVED lines=84> */
.L_x_48:
        /* <DEDUP_REMOVED lines=12> */
.L_x_93:


//--------------------- .text._Z7reduce1ILj512EEvPKiPii --------------------------
	.section	.text._Z7reduce1ILj512EEvPKiPii,"ax",@progbits
	.align	128
        .global         _Z7reduce1ILj512EEvPKiPii
        .type           _Z7reduce1ILj512EEvPKiPii,@function
        .size           _Z7reduce1ILj512EEvPKiPii,(.L_x_94 - _Z7reduce1ILj512EEvPKiPii)
        .other          _Z7reduce1ILj512EEvPKiPii,@"STO_CUDA_ENTRY STV_DEFAULT"
_Z7reduce1ILj512EEvPKiPii:
.text._Z7reduce1ILj512EEvPKiPii:
        /* <DEDUP_REMOVED lines=79> */
.L_x_49:
        /* <DEDUP_REMOVED lines=9> */
.L_x_94:


//--------------------- .text._Z7reduce7ILj1024EEvPKiPii --------------------------
	.section	.text._Z7reduce7ILj1024EEvPKiPii,"ax",@progbits
	.align	128
        .global         _Z7reduce7ILj1024EEvPKiPii
        .type           _Z7reduce7ILj1024EEvPKiPii,@function
        .size           _Z7reduce7ILj1024EEvPKiPii,(.L_x_95 - _Z7reduce7ILj1024EEvPKiPii)
        .other          _Z7reduce7ILj1024EEvPKiPii,@"STO_CUDA_ENTRY STV_DEFAULT"
_Z7reduce7ILj1024EEvPKiPii:
.text._Z7reduce7ILj1024EEvPKiPii:
        /* <DEDUP_REMOVED lines=15> */
.L_x_52:
        /* <DEDUP_REMOVED lines=11> */
.L_x_51:
[----:B------:R-:W-:Y:S05]  /*01a0*/  BSYNC.RECONVERGENT B0 ;  /* 0x0000000000007941 */ /* 0x000fea0003800200 */
.L_x_50:
        /* <DEDUP_REMOVED lines=63> */
.L_x_53:
        /* <DEDUP_REMOVED lines=14> */
.L_x_95:


//--------------------- .text._Z7reduce6ILj1024EEvPKiPii --------------------------
	.section	.text._Z7reduce6ILj1024EEvPKiPii,"ax",@progbits
	.align	128
        .global         _Z7reduce6ILj1024EEvPKiPii
        .type           _Z7reduce6ILj1024EEvPKiPii,@function
        .size           _Z7reduce6ILj1024EEvPKiPii,(.L_x_96 - _Z7reduce6ILj1024EEvPKiPii)
        .other          _Z7reduce6ILj1024EEvPKiPii,@"STO_CUDA_ENTRY STV_DEFAULT"
_Z7reduce6ILj1024EEvPKiPii:
.text._Z7reduce6ILj1024EEvPKiPii:
[----:B------:R-:W-:Y:S01]  /*0000*/  LDC R1, c[0x0][0x37c] ;  /* 0x0000df00ff017b82 */ /* 0x000fe20000000800 */
[----:B------:R-:W0:Y:S01]  /*0010*/  S2R R0, SR_CTAID.X ;  /* 0x0000000000007919 */ /* 0x000e220000002500 */
[----:B------:R-:W1:Y:S06]  /*0020*/  LDCU UR4, c[0x0][0x390] ;  /* 0x00007200ff0477ac */ /* 0x000e6c0008000800 */
[----:B------:R-:W2:Y:S01]  /*0030*/  LDC.64 R4, c[0x0][0x380] ;  /* 0x0000e000ff047b82 */ /* 0x000ea20000000a00 */
[----:B------:R-:W3:Y:S01]  /*0040*/  S2R R2, SR_TID.X ;  /* 0x0000000000027919 */ /* 0x000ee20000002100 */
[----:B------:R-:W4:Y:S01]  /*0050*/  LDCU.64 UR6, c[0x0][0x358] ;  /* 0x00006b00ff0677ac */ /* 0x000f220008000a00 */
[----:B0-----:R-:W-:-:S05]  /*0060*/  IMAD.SHL.U32 R3, R0, 0x800, RZ ;  /* 0x0000080000037824 */ /* 0x001fca00078e00ff */
[----:B---3--:R-:W-:-:S04]  /*0070*/  LOP3.LUT R3, R3, R2, RZ, 0xfc, !PT ;  /* 0x0000000203037212 */ /* 0x008fc800078efcff */
[C---:B-1----:R-:W-:Y:S01]  /*0080*/  ISETP.GE.U32.AND P1, PT, R3.reuse, UR4, PT ;  /* 0x0000000403007c0c */ /* 0x042fe2000bf26070 */
[C---:B------:R-:W-:Y:S02]  /*0090*/  VIADD R6, R3.reuse, 0x400 ;  /* 0x0000040003067836 */ /* 0x040fe40000000000 */
[----:B--2---:R-:W-:-:S03]  /*00a0*/  IMAD.WIDE.U32 R4, R3, 0x4, R4 ;  /* 0x0000000403047825 */ /* 0x004fc600078e0004 */
[----:B------:R-:W-:Y:S01]  /*00b0*/  ISETP.GE.U32.AND P0, PT, R6, UR4, PT ;  /* 0x0000000406007c0c */ /* 0x000fe2000bf06070 */
[----:B------:R-:W-:-:S06]  /*00c0*/  IMAD.MOV.U32 R6, RZ, RZ, RZ ;  /* 0x000000ffff067224 */ /* 0x000fcc00078e00ff */
[----:B----4-:R-:W2:Y:S06]  /*00d0*/  @!P1 LDG.E.CONSTANT R6, desc[UR6][R4.64] ;  /* 0x0000000604069981 */ /* 0x010eac000c1e9900 */
[----:B------:R-:W2:Y:S01]  /*00e0*/  @!P0 LDG.E.CONSTANT R7, desc[UR6][R4.64+0x1000] ;  /* 0x0010000604078981 */ /* 0x000ea2000c1e9900 */
[----:B------:R-:W0:Y:S01]  /*00f0*/  S2UR UR5, SR_CgaCtaId ;  /* 0x00000000000579c3 */ /* 0x000e220000008800 */
[----:B------:R-:W-:Y:S01]  /*0100*/  UMOV UR4, 0x400 ;  /* 0x0000040000047882 */ /* 0x000fe20000000000 */
[----:B------:R-:W-:Y:S01]  /*0110*/  ISETP.GT.U32.AND P1, PT, R2, 0x1ff, PT ;  /* 0x000001ff0200780c */ /* 0x000fe20003f24070 */
[----:B0-----:R-:W-:-:S06]  /*0120*/  ULEA UR4, UR5, UR4, 0x18 ;  /* 0x0000000405047291 */ /* 0x001fcc000f8ec0ff */
[----:B------:R-:W-:Y:S02]  /*0130*/  LEA R3, R2, UR4, 0x2 ;  /* 0x0000000402037c11 */ /* 0x000fe4000f8e10ff */
[----:B--2---:R-:W-:Y:S02]  /*0140*/  @!P0 IADD3 R6, PT, PT, R6, R7, RZ ;  /* 0x0000000706068210 */ /* 0x004fe40007ffe0ff */
[----:B------:R-:W-:-:S03]  /*0150*/  ISETP.GT.U32.AND P0, PT, R2, 0xff, PT ;  /* 0x000000ff0200780c */ /* 0x000fc60003f04070 */
        /* <DEDUP_REMOVED lines=57> */
.L_x_54:
        /* <DEDUP_REMOVED lines=9> */
.L_x_96:


//--------------------- .text._Z7reduce5ILj1024EEvPKiPii --------------------------
	.section	.text._Z7reduce5ILj1024EEvPKiPii,"ax",@progbits
	.align	128
        .global         _Z7reduce5ILj1024EEvPKiPii
        .type           _Z7reduce5ILj1024EEvPKiPii,@function
        .size           _Z7reduce5ILj1024EEvPKiPii,(.L_x_97 - _Z7reduce5ILj1024EEvPKiPii)
        .other          _Z7reduce5ILj1024EEvPKiPii,@"STO_CUDA_ENTRY STV_DEFAULT"
_Z7reduce5ILj1024EEvPKiPii:
.text._Z7reduce5ILj1024EEvPKiPii:
        /* <DEDUP_REMOVED lines=79> */
.L_x_55:
        /* <DEDUP_REMOVED lines=9> */
.L_x_97:


//--------------------- .text._Z7reduce4ILj1024EEvPKiPii --------------------------
	.section	.text._Z7reduce4ILj1024EEvPKiPii,"ax",@progbits
	.align	128
        .global         _Z7reduce4ILj1024EEvPKiPii
        .type           _Z7reduce4ILj1024EEvPKiPii,@function
        .size           _Z7reduce4ILj1024EEvPKiPii,(.L_x_98 - _Z7reduce4ILj1024EEvPKiPii)
        .other          _Z7reduce4ILj1024EEvPKiPii,@"STO_CUDA_ENTRY STV_DEFAULT"
_Z7reduce4ILj1024EEvPKiPii:
.text._Z7reduce4ILj1024EEvPKiPii:
        /* <DEDUP_REMOVED lines=19> */
[----:B------:R-:W-:Y:S01]  /*0130*/  LEA R3, R2, UR4, 0x2 ;  /* 0x0000000402037c11 */ /* 0x000fe2000f8e10ff */
[----:B--2---:R-:W-:Y:S01]  /*0140*/  @!P0 IMAD.IADD R6, R6, 0x1, R7 ;  /* 0x0000000106068824 */ /* 0x004fe200078e0207 */
[----:B------:R-:W-:-:S04]  /*0150*/  ISETP.GT.U32.AND P0, PT, R2, 0xff, PT ;  /* 0x000000ff0200780c */ /* 0x000fc80003f04070 */
        /* <DEDUP_REMOVED lines=66> */
.L_x_56:
        /* <DEDUP_REMOVED lines=16> */
.L_x_98:


//--------------------- .text._Z7reduce3ILj1024EEvPKiPii --------------------------
	.section	.text._Z7reduce3ILj1024EEvPKiPii,"ax",@progbits
	.align	128
        .global         _Z7reduce3ILj1024EEvPKiPii
        .type           _Z7reduce3ILj1024EEvPKiPii,@function
        .size           _Z7reduce3ILj1024EEvPKiPii,(.L_x_99 - _Z7reduce3ILj1024EEvPKiPii)
        .other          _Z7reduce3ILj1024EEvPKiPii,@"STO_CUDA_ENTRY STV_DEFAULT"
_Z7reduce3ILj1024EEvPKiPii:
.text._Z7reduce3ILj1024EEvPKiPii:
        /* <DEDUP_REMOVED lines=8> */
[----:B-1----:R-:W-:-:S13]  /*0080*/  ISETP.GE.U32.AND P0, PT, R3, UR4, PT ;  /* 0x0000000403007c0c */ /* 0x002fda000bf06070 */
[----:B------:R-:W0:Y:S02]  /*0090*/  @!P0 LDC.64 R4, c[0x0][0x380] ;  /* 0x0000e000ff048b82 */ /* 0x000e240000000a00 */
[----:B0-----:R-:W-:-:S05]  /*00a0*/  @!P0 IMAD.WIDE.U32 R4, R3, 0x4, R4 ;  /* 0x0000000403048825 */ /* 0x001fca00078e0004 */
[----:B---3--:R-:W2:Y:S01]  /*00b0*/  @!P0 LDG.E.CONSTANT R6, desc[UR6][R4.64] ;  /* 0x0000000604068981 */ /* 0x008ea2000c1e9900 */
        /* <DEDUP_REMOVED lines=72> */
.L_x_57:
        /* <DEDUP_REMOVED lines=12> */
.L_x_99:


//--------------------- .text._Z7reduce2ILj1024EEvPKiPii --------------------------
	.section	.text._Z7reduce2ILj1024EEvPKiPii,"ax",@progbits
	.align	128
        .global         _Z7reduce2ILj1024EEvPKiPii
        .type           _Z7reduce2ILj1024EEvPKiPii,@function
        .size           _Z7reduce2ILj1024EEvPKiPii,(.L_x_100 - _Z7reduce2ILj1024EEvPKiPii)
        .other          _Z7reduce2ILj1024EEvPKiPii,@"STO_CUDA_ENTRY STV_DEFAULT"
_Z7reduce2ILj1024EEvPKiPii:
.text._Z7reduce2ILj1024EEvPKiPii:
        /* <DEDUP_REMOVED lines=11> */
[----:B---3--:R0:W2:Y:S01]  /*00b0*/  @!P0 LDG.E.CONSTANT R6, desc[UR6][R4.64] ;  /* 0x0000000604068981 */ /* 0x0080a2000c1e9900 */
[----:B------:R-:W1:Y:S01]  /*00c0*/  S2UR UR5, SR_CgaCtaId ;  /* 0x00000000000579c3 */ /* 0x000e620000008800 */
[----:B------:R-:W-:Y:S01]  /*00d0*/  UMOV UR4, 0x400 ;  /* 0x0000040000047882 */ /* 0x000fe20000000000 */
[C---:B------:R-:W-:Y:S02]  /*00e0*/  ISETP.GT.U32.AND P0, PT, R2.reuse, 0x1ff, PT ;  /* 0x000001ff0200780c */ /* 0x040fe40003f04070 */
[----:B------:R-:W-:Y:S01]  /*00f0*/  ISETP.GT.U32.AND P1, PT, R2, 0xff, PT ;  /* 0x000000ff0200780c */ /* 0x000fe20003f24070 */
[----:B-1----:R-:W-:-:S06]  /*0100*/  ULEA UR4, UR5, UR4, 0x18 ;  /* 0x0000000405047291 */ /* 0x002fcc000f8ec0ff */
[----:B------:R-:W-:-:S04]  /*0110*/  LEA R7, R2, UR4, 0x2 ;  /* 0x0000000402077c11 */ /* 0x000fc8000f8e10ff */
[----:B------:R-:W-:-:S05]  /*0120*/  LEA R3, R2, R7, 0x2 ;  /* 0x0000000702037211 */ /* 0x000fca00078e10ff */
[----:B0-----:R-:W-:Y:S01]  /*0130*/  @!P1 IMAD R4, R2, 0x8, R3 ;  /* 0x0000000802049824 */ /* 0x001fe200078e0203 */
        /* <DEDUP_REMOVED lines=72> */
.L_x_58:
        /* <DEDUP_REMOVED lines=12> */
.L_x_100:


//--------------------- .text._Z7reduce1ILj1024EEvPKiPii --------------------------
	.section	.text._Z7reduce1ILj1024EEvPKiPii,"ax",@progbits
	.align	128
        .global         _Z7reduce1ILj1024EEvPKiPii
        .type           _Z7reduce1ILj1024EEvPKiPii,@function
        .size           _Z7reduce1ILj1024EEvPKiPii,(.L_x_101 - _Z7reduce1ILj1024EEvPKiPii)
        .other          _Z7reduce1ILj1024EEvPKiPii,@"STO_CUDA_ENTRY STV_DEFAULT"
_Z7reduce1ILj1024EEvPKiPii:
.text._Z7reduce1ILj1024EEvPKiPii:
        /* <DEDUP_REMOVED lines=85> */
.L_x_59:
        /* <DEDUP_REMOVED lines=11> */
.L_x_101:


//--------------------- .nv.shared._Z7reduce7ILj32EEvPKiPii --------------------------
	.section	.nv.shared._Z7reduce7ILj32EEvPKiPii,"aw",@nobits
	.sectionflags	@""
	.align	16
	.zero		1024


//--------------------- .nv.shared.reserved.0     --------------------------
	.section	.nv.shared.reserved.0,"aw",@nobits
	.weak		__nv_reservedSMEM_offset_0_alias
	.size		__nv_reservedSMEM_offset_0_alias, 0, 64
	.other		__nv_reservedSMEM_offset_0_alias,@"STO_CUDA_RESERVED_SHARED STV_DEFAULT"
__nv_reservedSMEM_offset_0_alias:
	.zero		0
	.zero		64


//--------------------- .nv.shared._Z7reduce6ILj32EEvPKiPii --------------------------
	.section	.nv.shared._Z7reduce6ILj32EEvPKiPii,"aw",@nobits
	.sectionflags	@""
	.align	16
	.zero		1024


//--------------------- .nv.shared._Z7reduce5ILj32EEvPKiPii --------------------------
	.section	.nv.shared._Z7reduce5ILj32EEvPKiPii,"aw",@nobits
	.sectionflags	@""
	.align	16
	.zero		1024


//--------------------- .nv.shared._Z7reduce4ILj32EEvPKiPii --------------------------
	.section	.nv.shared._Z7reduce4ILj32EEvPKiPii,"aw",@nobits
	.sectionflags	@""
	.align	16
	.zero		1024


//--------------------- .nv.shared._Z7reduce3ILj32EEvPKiPii --------------------------
	.section	.nv.shared._Z7reduce3ILj32EEvPKiPii,"aw",@nobits
	.sectionflags	@""
	.align	16
	.zero		1024


//--------------------- .nv.shared._Z7reduce2ILj32EEvPKiPii --------------------------
	.section	.nv.shared._Z7reduce2ILj32EEvPKiPii,"aw",@nobits
	.sectionflags	@""
	.align	16
	.zero		1024


//--------------------- .nv.shared._Z7reduce1ILj32EEvPKiPii --------------------------
	.section	.nv.shared._Z7reduce1ILj32EEvPKiPii,"aw",@nobits
	.sectionflags	@""
	.align	16
	.zero		1024


//--------------------- .nv.shared._Z7reduce7ILj64EEvPKiPii --------------------------
	.section	.nv.shared._Z7reduce7ILj64EEvPKiPii,"aw",@nobits
	.sectionflags	@""
	.align	16
	.zero		1024


//--------------------- .nv.shared._Z7reduce6ILj64EEvPKiPii --------------------------
	.section	.nv.shared._Z7reduce6ILj64EEvPKiPii,"aw",@nobits
	.sectionflags	@""
	.align	16
	.zero		1024


//--------------------- .nv.shared._Z7reduce5ILj64EEvPKiPii --------------------------
	.section	.nv.shared._Z7reduce5ILj64EEvPKiPii,"aw",@nobits
	.sectionflags	@""
	.align	16
	.zero		1024


//--------------------- .nv.shared._Z7reduce4ILj64EEvPKiPii --------------------------
	.section	.nv.shared._Z7reduce4ILj64EEvPKiPii,"aw",@nobits
	.sectionflags	@""
	.align	16
	.zero		1024


//--------------------- .nv.shared._Z7reduce3ILj64EEvPKiPii --------------------------
	.section	.nv.shared._Z7reduce3ILj64EEvPKiPii,"aw",@nobits
	.sectionflags	@""
	.align	16
	.zero		1024


//--------------------- .nv.shared._Z7reduce2ILj64EEvPKiPii --------------------------
	.section	.nv.shared._Z7reduce2ILj64EEvPKiPii,"aw",@nobits
	.sectionflags	@""
	.align	16
	.zero		1024


//--------------------- .nv.shared._Z7reduce1ILj64EEvPKiPii --------------------------
	.section	.nv.shared._Z7reduce1ILj64EEvPKiPii,"aw",@nobits
	.sectionflags	@""
	.align	16
	.zero		1024


//--------------------- .nv.shared._Z7reduce7ILj128EEvPKiPii --------------------------
	.section	.nv.shared._Z7reduce7ILj128EEvPKiPii,"aw",@nobits
	.sectionflags	@""
	.align	16
	.zero		1024


//--------------------- .nv.shared._Z7reduce6ILj128EEvPKiPii --------------------------
	.section	.nv.shared._Z7reduce6ILj128EEvPKiPii,"aw",@nobits
	.sectionflags	@""
	.align	16
	.zero		1024


//--------------------- .nv.shared._Z7reduce5ILj128EEvPKiPii --------------------------
	.section	.nv.shared._Z7reduce5ILj128EEvPKiPii,"aw",@nobits
	.sectionflags	@""
	.align	16
	.zero		1024


//--------------------- .nv.shared._Z7reduce4ILj128EEvPKiPii --------------------------
	.section	.nv.shared._Z7reduce4ILj128EEvPKiPii,"aw",@nobits
	.sectionflags	@""
	.align	16
	.zero		1024


//--------------------- .nv.shared._Z7reduce3ILj128EEvPKiPii --------------------------
	.section	.nv.shared._Z7reduce3ILj128EEvPKiPii,"aw",@nobits
	.sectionflags	@""
	.align	16
	.zero		1024


//--------------------- .nv.shared._Z7reduce2ILj128EEvPKiPii --------------------------
	.section	.nv.shared._Z7reduce2ILj128EEvPKiPii,"aw",@nobits
	.sectionflags	@""
	.align	16
	.zero		1024


//--------------------- .nv.shared._Z7reduce1ILj128EEvPKiPii --------------------------
	.section	.nv.shared._Z7reduce1ILj128EEvPKiPii,"aw",@nobits
	.sectionflags	@""
	.align	16
	.zero		1024


//--------------------- .nv.shared._Z7reduce7ILj256EEvPKiPii --------------------------
	.section	.nv.shared._Z7reduce7ILj256EEvPKiPii,"aw",@nobits
	.sectionflags	@""
	.align	16
	.zero		1024


//--------------------- .nv.shared._Z7reduce6ILj256EEvPKiPii --------------------------
	.section	.nv.shared._Z7reduce6ILj256EEvPKiPii,"aw",@nobits
	.sectionflags	@""
	.align	16
	.zero		1024


//--------------------- .nv.shared._Z7reduce5ILj256EEvPKiPii --------------------------
	.section	.nv.shared._Z7reduce5ILj256EEvPKiPii,"aw",@nobits
	.sectionflags	@""
	.align	16
	.zero		1024


//--------------------- .nv.shared._Z7reduce4ILj256EEvPKiPii --------------------------
	.section	.nv.shared._Z7reduce4ILj256EEvPKiPii,"aw",@nobits
	.sectionflags	@""
	.align	16
	.zero		1024


//--------------------- .nv.shared._Z7reduce3ILj256EEvPKiPii --------------------------
	.section	.nv.shared._Z7reduce3ILj256EEvPKiPii,"aw",@nobits
	.sectionflags	@""
	.align	16
	.zero		1024


//--------------------- .nv.shared._Z7reduce2ILj256EEvPKiPii --------------------------
	.section	.nv.shared._Z7reduce2ILj256EEvPKiPii,"aw",@nobits
	.sectionflags	@""
	.align	16
	.zero		1024


//--------------------- .nv.shared._Z7reduce1ILj256EEvPKiPii --------------------------
	.section	.nv.shared._Z7reduce1ILj256EEvPKiPii,"aw",@nobits
	.sectionflags	@""
	.align	16
	.zero		1024


//--------------------- .nv.shared._Z7reduce7ILj512EEvPKiPii --------------------------
	.section	.nv.shared._Z7reduce7ILj512EEvPKiPii,"aw",@nobits
	.sectionflags	@""
	.align	16
	.zero		1024


//--------------------- .nv.shared._Z7reduce6ILj512EEvPKiPii --------------------------
	.section	.nv.shared._Z7reduce6ILj512EEvPKiPii,"aw",@nobits
	.sectionflags	@""
	.align	16
	.zero		1024


//--------------------- .nv.shared._Z7reduce5ILj512EEvPKiPii --------------------------
	.section	.nv.shared._Z7reduce5ILj512EEvPKiPii,"aw",@nobits
	.sectionflags	@""
	.align	16
	.zero		1024


//--------------------- .nv.shared._Z7reduce4ILj512EEvPKiPii --------------------------
	.section	.nv.shared._Z7reduce4ILj512EEvPKiPii,"aw",@nobits
	.sectionflags	@""
	.align	16
	.zero		1024


//--------------------- .nv.shared._Z7reduce3ILj512EEvPKiPii --------------------------
	.section	.nv.shared._Z7reduce3ILj512EEvPKiPii,"aw",@nobits
	.sectionflags	@""
	.align	16
	.zero		1024


//--------------------- .nv.shared._Z7reduce2ILj512EEvPKiPii --------------------------
	.section	.nv.shared._Z7reduce2ILj512EEvPKiPii,"aw",@nobits
	.sectionflags	@""
	.align	16
	.zero		1024


//--------------------- .nv.shared._Z7reduce1ILj512EEvPKiPii --------------------------
	.section	.nv.shared._Z7reduce1ILj512EEvPKiPii,"aw",@nobits
	.sectionflags	@""
	.align	16
	.zero		1024


//--------------------- .nv.shared._Z7reduce7ILj1024EEvPKiPii --------------------------
	.section	.nv.shared._Z7reduce7ILj1024EEvPKiPii,"aw",@nobits
	.sectionflags	@""
	.align	16
	.zero		1024


//--------------------- .nv.shared._Z7reduce6ILj1024EEvPKiPii --------------------------
	.section	.nv.shared._Z7reduce6ILj1024EEvPKiPii,"aw",@nobits
	.sectionflags	@""
	.align	16
	.zero		1024


//--------------------- .nv.shared._Z7reduce5ILj1024EEvPKiPii --------------------------
	.section	.nv.shared._Z7reduce5ILj1024EEvPKiPii,"aw",@nobits
	.sectionflags	@""
	.align	16
	.zero		1024


//--------------------- .nv.shared._Z7reduce4ILj1024EEvPKiPii --------------------------
	.section	.nv.shared._Z7reduce4ILj1024EEvPKiPii,"aw",@nobits
	.sectionflags	@""
	.align	16
	.zero		1024


//--------------------- .nv.shared._Z7reduce3ILj1024EEvPKiPii --------------------------
	.section	.nv.shared._Z7reduce3ILj1024EEvPKiPii,"aw",@nobits
	.sectionflags	@""
	.align	16
	.zero		1024


//--------------------- .nv.shared._Z7reduce2ILj1024EEvPKiPii --------------------------
	.section	.nv.shared._Z7reduce2ILj1024EEvPKiPii,"aw",@nobits
	.sectionflags	@""
	.align	16
	.zero		1024


//--------------------- .nv.shared._Z7reduce1ILj1024EEvPKiPii --------------------------
	.section	.nv.shared._Z7reduce1ILj1024EEvPKiPii,"aw",@nobits
	.sectionflags	@""
	.align	16
	.zero		1024


//--------------------- .nv.constant0._Z7reduce7ILj32EEvPKiPii --------------------------
	.section	.nv.constant0._Z7reduce7ILj32EEvPKiPii,"a",@progbits
	.sectionflags	@""
	.align	4
.nv.constant0._Z7reduce7ILj32EEvPKiPii:
	.zero		916


//--------------------- .nv.constant0._Z7reduce6ILj32EEvPKiPii --------------------------
	.section	.nv.constant0._Z7reduce6ILj32EEvPKiPii,"a",@progbits
	.sectionflags	@""
	.align	4
.nv.constant0._Z7reduce6ILj32EEvPKiPii:
	.zero		916


//--------------------- .nv.constant0._Z7reduce5ILj32EEvPKiPii --------------------------
	.section	.nv.constant0._Z7reduce5ILj32EEvPKiPii,"a",@progbits
	.sectionflags	@""
	.align	4
.nv.constant0._Z7reduce5ILj32EEvPKiPii:
	.zero		916


//--------------------- .nv.constant0._Z7reduce4ILj32EEvPKiPii --------------------------
	.section	.nv.constant0._Z7reduce4ILj32EEvPKiPii,"a",@progbits
	.sectionflags	@""
	.align	4
.nv.constant0._Z7reduce4ILj32EEvPKiPii:
	.zero		916


//--------------------- .nv.constant0._Z7reduce3ILj32EEvPKiPii --------------------------
	.section	.nv.constant0._Z7reduce3ILj32EEvPKiPii,"a",@progbits
	.sectionflags	@""
	.align	4
.nv.constant0._Z7reduce3ILj32EEvPKiPii:
	.zero		916


//--------------------- .nv.constant0._Z7reduce2ILj32EEvPKiPii --------------------------
	.section	.nv.constant0._Z7reduce2ILj32EEvPKiPii,"a",@progbits
	.sectionflags	@""
	.align	4
.nv.constant0._Z7reduce2ILj32EEvPKiPii:
	.zero		916


//--------------------- .nv.constant0._Z7reduce1ILj32EEvPKiPii --------------------------
	.section	.nv.constant0._Z7reduce1ILj32EEvPKiPii,"a",@progbits
	.sectionflags	@""
	.align	4
.nv.constant0._Z7reduce1ILj32EEvPKiPii:
	.zero		916


//--------------------- .nv.constant0._Z7reduce7ILj64EEvPKiPii --------------------------
	.section	.nv.constant0._Z7reduce7ILj64EEvPKiPii,"a",@progbits
	.sectionflags	@""
	.align	4
.nv.constant0._Z7reduce7ILj64EEvPKiPii:
	.zero		916


//--------------------- .nv.constant0._Z7reduce6ILj64EEvPKiPii --------------------------
	.section	.nv.constant0._Z7reduce6ILj64EEvPKiPii,"a",@progbits
	.sectionflags	@""
	.align	4
.nv.constant0._Z7reduce6ILj64EEvPKiPii:
	.zero		916


//--------------------- .nv.constant0._Z7reduce5ILj64EEvPKiPii --------------------------
	.section	.nv.constant0._Z7reduce5ILj64EEvPKiPii,"a",@progbits
	.sectionflags	@""
	.align	4
.nv.constant0._Z7reduce5ILj64EEvPKiPii:
	.zero		916


//--------------------- .nv.constant0._Z7reduce4ILj64EEvPKiPii --------------------------
	.section	.nv.constant0._Z7reduce4ILj64EEvPKiPii,"a",@progbits
	.sectionflags	@""
	.align	4
.nv.constant0._Z7reduce4ILj64EEvPKiPii:
	.zero		916


//--------------------- .nv.constant0._Z7reduce3ILj64EEvPKiPii --------------------------
	.section	.nv.constant0._Z7reduce3ILj64EEvPKiPii,"a",@progbits
	.sectionflags	@""
	.align	4
.nv.constant0._Z7reduce3ILj64EEvPKiPii:
	.zero		916


//--------------------- .nv.constant0._Z7reduce2ILj64EEvPKiPii --------------------------
	.section	.nv.constant0._Z7reduce2ILj64EEvPKiPii,"a",@progbits
	.sectionflags	@""
	.align	4
.nv.constant0._Z7reduce2ILj64EEvPKiPii:
	.zero		916


//--------------------- .nv.constant0._Z7reduce1ILj64EEvPKiPii --------------------------
	.section	.nv.constant0._Z7reduce1ILj64EEvPKiPii,"a",@progbits
	.sectionflags	@""
	.align	4
.nv.constant0._Z7reduce1ILj64EEvPKiPii:
	.zero		916


//--------------------- .nv.constant0._Z7reduce7ILj128EEvPKiPii --------------------------
	.section	.nv.constant0._Z7reduce7ILj128EEvPKiPii,"a",@progbits
	.sectionflags	@""
	.align	4
.nv.constant0._Z7reduce7ILj128EEvPKiPii:
	.zero		916


//--------------------- .nv.constant0._Z7reduce6ILj128EEvPKiPii --------------------------
	.section	.nv.constant0._Z7reduce6ILj128EEvPKiPii,"a",@progbits
	.sectionflags	@""
	.align	4
.nv.constant0._Z7reduce6ILj128EEvPKiPii:
	.zero		916


//--------------------- .nv.constant0._Z7reduce5ILj128EEvPKiPii --------------------------
	.section	.nv.constant0._Z7reduce5ILj128EEvPKiPii,"a",@progbits
	.sectionflags	@""
	.align	4
.nv.constant0._Z7reduce5ILj128EEvPKiPii:
	.zero		916


//--------------------- .nv.constant0._Z7reduce4ILj128EEvPKiPii --------------------------
	.section	.nv.constant0._Z7reduce4ILj128EEvPKiPii,"a",@progbits
	.sectionflags	@""
	.align	4
.nv.constant0._Z7reduce4ILj128EEvPKiPii:
	.zero		916


//--------------------- .nv.constant0._Z7reduce3ILj128EEvPKiPii --------------------------
	.section	.nv.constant0._Z7reduce3ILj128EEvPKiPii,"a",@progbits
	.sectionflags	@""
	.align	4
.nv.constant0._Z7reduce3ILj128EEvPKiPii:
	.zero		916


//--------------------- .nv.constant0._Z7reduce2ILj128EEvPKiPii --------------------------
	.section	.nv.constant0._Z7reduce2ILj128EEvPKiPii,"a",@progbits
	.sectionflags	@""
	.align	4
.nv.constant0._Z7reduce2ILj128EEvPKiPii:
	.zero		916


//--------------------- .nv.constant0._Z7reduce1ILj128EEvPKiPii --------------------------
	.section	.nv.constant0._Z7reduce1ILj128EEvPKiPii,"a",@progbits
	.sectionflags	@""
	.align	4
.nv.constant0._Z7reduce1ILj128EEvPKiPii:
	.zero		916


//--------------------- .nv.constant0._Z7reduce7ILj256EEvPKiPii --------------------------
	.section	.nv.constant0._Z7reduce7ILj256EEvPKiPii,"a",@progbits
	.sectionflags	@""
	.align	4
.nv.constant0._Z7reduce7ILj256EEvPKiPii:
	.zero		916


//--------------------- .nv.constant0._Z7reduce6ILj256EEvPKiPii --------------------------
	.section	.nv.constant0._Z7reduce6ILj256EEvPKiPii,"a",@progbits
	.sectionflags	@""
	.align	4
.nv.constant0._Z7reduce6ILj256EEvPKiPii:
	.zero		916


//--------------------- .nv.constant0._Z7reduce5ILj256EEvPKiPii --------------------------
	.section	.nv.constant0._Z7reduce5ILj256EEvPKiPii,"a",@progbits
	.sectionflags	@""
	.align	4
.nv.constant0._Z7reduce5ILj256EEvPKiPii:
	.zero		916


//--------------------- .nv.constant0._Z7reduce4ILj256EEvPKiPii --------------------------
	.section	.nv.constant0._Z7reduce4ILj256EEvPKiPii,"a",@progbits
	.sectionflags	@""
	.align	4
.nv.constant0._Z7reduce4ILj256EEvPKiPii:
	.zero		916


//--------------------- .nv.constant0._Z7reduce3ILj256EEvPKiPii --------------------------
	.section	.nv.constant0._Z7reduce3ILj256EEvPKiPii,"a",@progbits
	.sectionflags	@""
	.align	4
.nv.constant0._Z7reduce3ILj256EEvPKiPii:
	.zero		916


//--------------------- .nv.constant0._Z7reduce2ILj256EEvPKiPii --------------------------
	.section	.nv.constant0._Z7reduce2ILj256EEvPKiPii,"a",@progbits
	.sectionflags	@""
	.align	4
.nv.constant0._Z7reduce2ILj256EEvPKiPii:
	.zero		916


//--------------------- .nv.constant0._Z7reduce1ILj256EEvPKiPii --------------------------
	.section	.nv.constant0._Z7reduce1ILj256EEvPKiPii,"a",@progbits
	.sectionflags	@""
	.align	4
.nv.constant0._Z7reduce1ILj256EEvPKiPii:
	.zero		916


//--------------------- .nv.constant0._Z7reduce7ILj512EEvPKiPii --------------------------
	.section	.nv.constant0._Z7reduce7ILj512EEvPKiPii,"a",@progbits
	.sectionflags	@""
	.align	4
.nv.constant0._Z7reduce7ILj512EEvPKiPii:
	.zero		916


//--------------------- .nv.constant0._Z7reduce6ILj512EEvPKiPii --------------------------
	.section	.nv.constant0._Z7reduce6ILj512EEvPKiPii,"a",@progbits
	.sectionflags	@""
	.align	4
.nv.constant0._Z7reduce6ILj512EEvPKiPii:
	.zero		916


//--------------------- .nv.constant0._Z7reduce5ILj512EEvPKiPii --------------------------
	.section	.nv.constant0._Z7reduce5ILj512EEvPKiPii,"a",@progbits
	.sectionflags	@""
	.align	4
.nv.constant0._Z7reduce5ILj512EEvPKiPii:
	.zero		916


//--------------------- .nv.constant0._Z7reduce4ILj512EEvPKiPii --------------------------
	.section	.nv.constant0._Z7reduce4ILj512EEvPKiPii,"a",@progbits
	.sectionflags	@""
	.align	4
.nv.constant0._Z7reduce4ILj512EEvPKiPii:
	.zero		916


//--------------------- .nv.constant0._Z7reduce3ILj512EEvPKiPii --------------------------
	.section	.nv.constant0._Z7reduce3ILj512EEvPKiPii,"a",@progbits
	.sectionflags	@""
	.align	4
.nv.constant0._Z7reduce3ILj512EEvPKiPii:
	.zero		916


//--------------------- .nv.constant0._Z7reduce2ILj512EEvPKiPii --------------------------
	.section	.nv.constant0._Z7reduce2ILj512EEvPKiPii,"a",@progbits
	.sectionflags	@""
	.align	4
.nv.constant0._Z7reduce2ILj512EEvPKiPii:
	.zero		916


//--------------------- .nv.constant0._Z7reduce1ILj512EEvPKiPii --------------------------
	.section	.nv.constant0._Z7reduce1ILj512EEvPKiPii,"a",@progbits
	.sectionflags	@""
	.align	4
.nv.constant0._Z7reduce1ILj512EEvPKiPii:
	.zero		916


//--------------------- .nv.constant0._Z7reduce7ILj1024EEvPKiPii --------------------------
	.section	.nv.constant0._Z7reduce7ILj1024EEvPKiPii,"a",@progbits
	.sectionflags	@""
	.align	4
.nv.constant0._Z7reduce7ILj1024EEvPKiPii:
	.zero		916


//--------------------- .nv.constant0._Z7reduce6ILj1024EEvPKiPii --------------------------
	.section	.nv.constant0._Z7reduce6ILj1024EEvPKiPii,"a",@progbits
	.sectionflags	@""
	.align	4
.nv.constant0._Z7reduce6ILj1024EEvPKiPii:
	.zero		916


//--------------------- .nv.constant0._Z7reduce5ILj1024EEvPKiPii --------------------------
	.section	.nv.constant0._Z7reduce5ILj1024EEvPKiPii,"a",@progbits
	.sectionflags	@""
	.align	4
.nv.constant0._Z7reduce5ILj1024EEvPKiPii:
	.zero		916


//--------------------- .nv.constant0._Z7reduce4ILj1024EEvPKiPii --------------------------
	.section	.nv.constant0._Z7reduce4ILj1024EEvPKiPii,"a",@progbits
	.sectionflags	@""
	.align	4
.nv.constant0._Z7reduce4ILj1024EEvPKiPii:
	.zero		916


//--------------------- .nv.constant0._Z7reduce3ILj1024EEvPKiPii --------------------------
	.section	.nv.constant0._Z7reduce3ILj1024EEvPKiPii,"a",@progbits
	.sectionflags	@""
	.align	4
.nv.constant0._Z7reduce3ILj1024EEvPKiPii:
	.zero		916


//--------------------- .nv.constant0._Z7reduce2ILj1024EEvPKiPii --------------------------
	.section	.nv.constant0._Z7reduce2ILj1024EEvPKiPii,"a",@progbits
	.sectionflags	@""
	.align	4
.nv.constant0._Z7reduce2ILj1024EEvPKiPii:
	.zero		916


//--------------------- .nv.constant0._Z7reduce1ILj1024EEvPKiPii --------------------------
	.section	.nv.constant0._Z7reduce1ILj1024EEvPKiPii,"a",@progbits
	.sectionflags	@""
	.align	4
.nv.constant0._Z7reduce1ILj1024EEvPKiPii:
	.zero		916


//--------------------- SYMBOLS --------------------------

	.type		.nv.reservedSmem.offset0,@object
	.size		.nv.reservedSmem.offset0,0x4
	.type		.nv.reservedSmem.cap,@object
	.size		.nv.reservedSmem.cap,0x4
